// auto-generated by cutlass_sweep.gemm — config: {"arch": "sm_90", "cluster_m": 2, "cluster_n": 1, "dtype": "int8", "dtype_b": "int8", "layout": "nt", "stages": 0, "tile_k": 128, "tile_m": 192, "tile_n": 256}
#include "cutlass/cutlass.h"
#include "cutlass/gemm/collective/collective_builder.hpp"
#include "cutlass/gemm/device/gemm_universal_adapter.h"
#include "cutlass/gemm/kernel/gemm_universal.hpp"
#include "cutlass/epilogue/collective/collective_builder.hpp"

using ElemA = int8_t;
using ElemB = int8_t;
using ElemCD = int8_t;
using Acc  = int32_t;
using TileShape    = cute::Shape<cute::_192, cute::_256, cute::_128>;
using ClusterShape = cute::Shape<cute::_2, cute::_1, cute::_1>;

using CollectiveEpilogue = typename cutlass::epilogue::collective::CollectiveBuilder<
    cutlass::arch::Sm90, cutlass::arch::OpClassTensorOp,
    TileShape, ClusterShape,
    cutlass::epilogue::collective::EpilogueTileAuto,
    Acc, Acc,
    ElemCD, cutlass::layout::RowMajor, 128 / cutlass::sizeof_bits<ElemCD>::value,
    ElemCD, cutlass::layout::RowMajor, 128 / cutlass::sizeof_bits<ElemCD>::value,
    cutlass::epilogue::collective::EpilogueScheduleAuto
  >::CollectiveOp;

using CollectiveMainloop = typename cutlass::gemm::collective::CollectiveBuilder<
    cutlass::arch::Sm90, cutlass::arch::OpClassTensorOp,
    ElemA, cutlass::layout::RowMajor, 128 / cutlass::sizeof_bits<ElemA>::value,
    ElemB, cutlass::layout::ColumnMajor, 128 / cutlass::sizeof_bits<ElemB>::value,
    Acc,
    TileShape, ClusterShape,
    cutlass::gemm::collective::StageCountAutoCarveout<static_cast<int>(sizeof(typename CollectiveEpilogue::SharedStorage))>,
    cutlass::gemm::collective::KernelScheduleAuto
  >::CollectiveOp;

using GemmKernel = cutlass::gemm::kernel::GemmUniversal<
    cute::Shape<int,int,int,int>,
    CollectiveMainloop,
    CollectiveEpilogue
>;
using Gemm = cutlass::gemm::device::GemmUniversalAdapter<GemmKernel>;

// Force the device kernel symbol into the cubin without needing a host main.
auto* _anchor = &cutlass::device_kernel<GemmKernel>;


// ===== COMPILED SASS (sm_90a) =====

	.target	sm_90a

	.elftype	@"ET_EXEC"


//--------------------- .note.nv.tkinfo           --------------------------
	.section	.note.nv.tkinfo,"",@"SHT_NOTE"
	.sectionflags	@"SHF_NOTE_NV_TKINFO"
	.tkinfo
        /*0018*/ 	.word	0x00000002
        /*0030*/ 	.string	""
        /*0030*/ 	.string	"ptxas"
        /*0030*/ 	.string	"Cuda compilation tools, release 13.0, V13.0.88"
        /*0030*/ 	.string	"Build cuda_13.0.r13.0/compiler.36424714_0"
        /*0030*/ 	.string	"-arch sm_90a -m 64 "



//--------------------- .note.nv.cuinfo           --------------------------
	.section	.note.nv.cuinfo,"",@"SHT_NOTE"
	.sectionflags	@"SHF_NOTE_NV_CUINFO"
        /*0018*/ 	.short	0x0002
        /*001a*/ 	.short	0x005a
        /*001c*/ 	.short	0x0082
	.zero		2


//--------------------- .nv.info                  --------------------------
	.section	.nv.info,"",@"SHT_CUDA_INFO"
	.align	4


	//----- nvinfo : EIATTR_REGCOUNT
	.align		4
        /*0000*/ 	.byte	0x04, 0x2f
        /*0002*/ 	.short	(.L_15 - .L_14)
	.align		4
.L_14:
        /*0004*/ 	.word	index@(_ZN7cutlass13device_kernelINS_4gemm6kernel13GemmUniversalIN4cute5tupleIJiiiiEEENS1_10collective13CollectiveMmaINS1_34MainloopSm90TmaGmmaWarpSpecializedILi4ENS5_IJNS4_1CILi2EEENSA_ILi1EEESC_EEENS1_35KernelTmaWarpSpecializedCooperativeEEENS5_IJNSA_ILi192EEENSA_ILi256EEENSA_ILi128EEEEEEaNS5_IJlSC_lEEEaSK_NS4_8TiledMMAINS4_8MMA_AtomIJNS4_4SM904GMMA27MMA_64x256x32_S32S8S8_SS_TNEEEENS4_6LayoutISD_NS5_IJSC_NSA_ILi0EEESS_EEEEENS5_IJNS4_10UnderscoreESV_SV_EEEEENS4_13SM90_TMA_LOADENS4_14ComposedLayoutINS4_7SwizzleILi3ELi4ELi3EEENS4_18smem_ptr_flag_bitsILi8EEENSR_INS5_IJNSA_ILi8EEESI_EEENS5_IJSI_SC_EEEEEEEvNS4_8identityENS4_23SM90_TMA_LOAD_MULTICASTES18_vS19_EENS_8epilogue10collective6detail29Sm90TmaWarpSpecializedAdapterINS1D_15DefaultEpilogueIaSK_SK_NS1C_6thread17LinearCombinationIaLi1EiiLNS1H_9ScaleType4KindE0ELNS_15FloatRoundStyleE2EaEENS1_15EpilogueDefaultEEEEEvvEEEEvNT_6ParamsE)
        /*0008*/ 	.word	0x000000a8


	//----- nvinfo : EIATTR_FRAME_SIZE
	.align		4
.L_15:
        /*000c*/ 	.byte	0x04, 0x11
        /*000e*/ 	.short	(.L_17 - .L_16)
	.align		4
.L_16:
        /*0010*/ 	.word	index@(_ZN7cutlass13device_kernelINS_4gemm6kernel13GemmUniversalIN4cute5tupleIJiiiiEEENS1_10collective13CollectiveMmaINS1_34MainloopSm90TmaGmmaWarpSpecializedILi4ENS5_IJNS4_1CILi2EEENSA_ILi1EEESC_EEENS1_35KernelTmaWarpSpecializedCooperativeEEENS5_IJNSA_ILi192EEENSA_ILi256EEENSA_ILi128EEEEEEaNS5_IJlSC_lEEEaSK_NS4_8TiledMMAINS4_8MMA_AtomIJNS4_4SM904GMMA27MMA_64x256x32_S32S8S8_SS_TNEEEENS4_6LayoutISD_NS5_IJSC_NSA_ILi0EEESS_EEEEENS5_IJNS4_10UnderscoreESV_SV_EEEEENS4_13SM90_TMA_LOADENS4_14ComposedLayoutINS4_7SwizzleILi3ELi4ELi3EEENS4_18smem_ptr_flag_bitsILi8EEENSR_INS5_IJNSA_ILi8EEESI_EEENS5_IJSI_SC_EEEEEEEvNS4_8identityENS4_23SM90_TMA_LOAD_MULTICASTES18_vS19_EENS_8epilogue10collective6detail29Sm90TmaWarpSpecializedAdapterINS1D_15DefaultEpilogueIaSK_SK_NS1C_6thread17LinearCombinationIaLi1EiiLNS1H_9ScaleType4KindE0ELNS_15FloatRoundStyleE2EaEENS1_15EpilogueDefaultEEEEEvvEEEEvNT_6ParamsE)
        /*0014*/ 	.word	0x000007e8


	//----- nvinfo : EIATTR_MIN_STACK_SIZE
	.align		4
.L_17:
        /*0018*/ 	.byte	0x04, 0x12
        /*001a*/ 	.short	(.L_19 - .L_18)
	.align		4
.L_18:
        /*001c*/ 	.word	index@(_ZN7cutlass13device_kernelINS_4gemm6kernel13GemmUniversalIN4cute5tupleIJiiiiEEENS1_10collective13CollectiveMmaINS1_34MainloopSm90TmaGmmaWarpSpecializedILi4ENS5_IJNS4_1CILi2EEENSA_ILi1EEESC_EEENS1_35KernelTmaWarpSpecializedCooperativeEEENS5_IJNSA_ILi192EEENSA_ILi256EEENSA_ILi128EEEEEEaNS5_IJlSC_lEEEaSK_NS4_8TiledMMAINS4_8MMA_AtomIJNS4_4SM904GMMA27MMA_64x256x32_S32S8S8_SS_TNEEEENS4_6LayoutISD_NS5_IJSC_NSA_ILi0EEESS_EEEEENS5_IJNS4_10UnderscoreESV_SV_EEEEENS4_13SM90_TMA_LOADENS4_14ComposedLayoutINS4_7SwizzleILi3ELi4ELi3EEENS4_18smem_ptr_flag_bitsILi8EEENSR_INS5_IJNSA_ILi8EEESI_EEENS5_IJSI_SC_EEEEEEEvNS4_8identityENS4_23SM90_TMA_LOAD_MULTICASTES18_vS19_EENS_8epilogue10collective6detail29Sm90TmaWarpSpecializedAdapterINS1D_15DefaultEpilogueIaSK_SK_NS1C_6thread17LinearCombinationIaLi1EiiLNS1H_9ScaleType4KindE0ELNS_15FloatRoundStyleE2EaEENS1_15EpilogueDefaultEEEEEvvEEEEvNT_6ParamsE)
        /*0020*/ 	.word	0x000007e8
.L_19:


//--------------------- .nv.compat                --------------------------
	.section	.nv.compat,"",@"SHT_CUDA_COMPAT_INFO"
	.align	4
        /*0000*/ 	.byte	0x02, 0x09, 0x01, 0x00, 0x02, 0x02, 0x04, 0x00, 0x02, 0x05, 0x05, 0x00, 0x03, 0x07, 0x01, 0x01
        /*0010*/ 	.byte	0x02, 0x03, 0x01, 0x00, 0x02, 0x06, 0x01, 0x00, 0x04, 0x0b, 0x08, 0x00, 0x00, 0x00, 0x00, 0x00
        /*0020*/ 	.byte	0x00, 0x00, 0x00, 0x00


//--------------------- .nv.info._ZN7cutlass13device_kernelINS_4gemm6kernel13GemmUniversalIN4cute5tupleIJiiiiEEENS1_10collective13CollectiveMmaINS1_34MainloopSm90TmaGmmaWarpSpecializedILi4ENS5_IJNS4_1CILi2EEENSA_ILi1EEESC_EEENS1_35KernelTmaWarpSpecializedCooperativeEEENS5_IJNSA_ILi192EEENSA_ILi256EEENSA_ILi128EEEEEEaNS5_IJlSC_lEEEaSK_NS4_8TiledMMAINS4_8MMA_AtomIJNS4_4SM904GMMA27MMA_64x256x32_S32S8S8_SS_TNEEEENS4_6LayoutISD_NS5_IJSC_NSA_ILi0EEESS_EEEEENS5_IJNS4_10UnderscoreESV_SV_EEEEENS4_13SM90_TMA_LOADENS4_14ComposedLayoutINS4_7SwizzleILi3ELi4ELi3EEENS4_18smem_ptr_flag_bitsILi8EEENSR_INS5_IJNSA_ILi8EEESI_EEENS5_IJSI_SC_EEEEEEEvNS4_8identityENS4_23SM90_TMA_LOAD_MULTICASTES18_vS19_EENS_8epilogue10collective6detail29Sm90TmaWarpSpecializedAdapterINS1D_15DefaultEpilogueIaSK_SK_NS1C_6thread17LinearCombinationIaLi1EiiLNS1H_9ScaleType4KindE0ELNS_15FloatRoundStyleE2EaEENS1_15EpilogueDefaultEEEEEvvEEEEvNT_6ParamsE --------------------------
	.section	.nv.info._ZN7cutlass13device_kernelINS_4gemm6kernel13GemmUniversalIN4cute5tupleIJiiiiEEENS1_10collective13CollectiveMmaINS1_34MainloopSm90TmaGmmaWarpSpecializedILi4ENS5_IJNS4_1CILi2EEENSA_ILi1EEESC_EEENS1_35KernelTmaWarpSpecializedCooperativeEEENS5_IJNSA_ILi192EEENSA_ILi256EEENSA_ILi128EEEEEEaNS5_IJlSC_lEEEaSK_NS4_8TiledMMAINS4_8MMA_AtomIJNS4_4SM904GMMA27MMA_64x256x32_S32S8S8_SS_TNEEEENS4_6LayoutISD_NS5_IJSC_NSA_ILi0EEESS_EEEEENS5_IJNS4_10UnderscoreESV_SV_EEEEENS4_13SM90_TMA_LOADENS4_14ComposedLayoutINS4_7SwizzleILi3ELi4ELi3EEENS4_18smem_ptr_flag_bitsILi8EEENSR_INS5_IJNSA_ILi8EEESI_EEENS5_IJSI_SC_EEEEEEEvNS4_8identityENS4_23SM90_TMA_LOAD_MULTICASTES18_vS19_EENS_8epilogue10collective6detail29Sm90TmaWarpSpecializedAdapterINS1D_15DefaultEpilogueIaSK_SK_NS1C_6thread17LinearCombinationIaLi1EiiLNS1H_9ScaleType4KindE0ELNS_15FloatRoundStyleE2EaEENS1_15EpilogueDefaultEEEEEvvEEEEvNT_6ParamsE,"",@"SHT_CUDA_INFO"
	.sectionflags	@""
	.align	4


	//----- nvinfo : EIATTR_CUDA_API_VERSION
	.align		4
        /*0000*/ 	.byte	0x04, 0x37
        /*0002*/ 	.short	(.L_21 - .L_20)
.L_20:
        /*0004*/ 	.word	0x00000082


	//----- nvinfo : EIATTR_KPARAM_INFO
	.align		4
.L_21:
        /*0008*/ 	.byte	0x04, 0x17
        /*000a*/ 	.short	(.L_23 - .L_22)
.L_22:
        /*000c*/ 	.word	0x00000000
        /*0010*/ 	.short	0x0000
        /*0012*/ 	.short	0x0070
        /*0014*/ 	.byte	0x00, 0xf0, 0x01, 0x10


	//----- nvinfo : EIATTR_SPARSE_MMA_MASK
	.align		4
.L_23:
        /*0018*/ 	.byte	0x03, 0x50
        /*001a*/ 	.short	0x0000


	//----- nvinfo : EIATTR_MAXREG_COUNT
	.align		4
        /*001c*/ 	.byte	0x03, 0x1b
        /*001e*/ 	.short	0x00a8


	//----- nvinfo : EIATTR_NUM_BARRIERS
	.align		4
        /*0020*/ 	.byte	0x02, 0x4c
        /*0022*/ 	.byte	0x01
	.zero		1


	//----- nvinfo : EIATTR_EXTERNS
	.align		4
        /*0024*/ 	.byte	0x04, 0x0f
        /*0026*/ 	.short	(.L_25 - .L_24)


	//   ....[0]....
	.align		4
.L_24:
        /*0028*/ 	.word	index@(__assertfail)


	//----- nvinfo : EIATTR_ANNOTATIONS
	.align		4
.L_25:
        /*002c*/ 	.byte	0x04, 0x55
        /*002e*/ 	.short	(.L_27 - .L_26)


	//   ....[0]....
.L_26:
        /*0030*/ 	.word	0x00000001
        /*0034*/ 	.byte	0xa0, 0x07, 0x00, 0x00, 0x01, 0x00, 0x00, 0x00, 0x00, 0x09, 0x00, 0x00, 0x01, 0x00, 0x00, 0x00
        /* <DEDUP_REMOVED lines=775> */
        /*30b4*/ 	.byte	0xf0, 0x7e, 0x01, 0x00, 0x01, 0x00, 0x00, 0x00, 0x20, 0x85, 0x01, 0x00


	//----- nvinfo : EIATTR_MERCURY_ISA_VERSION
	.align		4
.L_27:
        /*30c0*/ 	.byte	0x03, 0x5f
        /*30c2*/ 	.short	0x0101


	//----- nvinfo : EIATTR_INT_WARP_WIDE_INSTR_OFFSETS
	.align		4
        /*30c4*/ 	.byte	0x04, 0x31
        /*30c6*/ 	.short	(.L_29 - .L_28)


	//   ....[0]....
.L_28:
        /*30c8*/ 	.word	0x00000490


	//   ....[1]....
        /*30cc*/ 	.word	0x000004b0


	//   ....[2]....
        /*30d0*/ 	.word	0x00000660


	//   ....[3]....
        /*30d4*/ 	.word	0x00009280


	//----- nvinfo : EIATTR_COOP_GROUP_MASK_REGIDS
	.align		4
.L_29:
        /*30d8*/ 	.byte	0x04, 0x29
        /*30da*/ 	.short	(.L_31 - .L_30)


	//   ....[0]....
.L_30:
        /*30dc*/ 	.word	0xffffffff


	//   ....[1]....
        /*30e0*/ 	.word	0xffffffff


	//   ....[2]....
        /*30e4*/ 	.word	0xffffffff


	//   ....[3]....
        /*30e8*/ 	.word	0xffffffff


	//   ....[4]....
        /*30ec*/ 	.word	0xffffffff


	//   ....[5]....
        /*30f0*/ 	.word	0xffffffff


	//----- nvinfo : EIATTR_COOP_GROUP_INSTR_OFFSETS
	.align		4
.L_31:
        /*30f4*/ 	.byte	0x04, 0x28
        /*30f6*/ 	.short	(.L_33 - .L_32)


	//   ....[0]....
.L_32:
        /*30f8*/ 	.word	0x00000070


	//   ....[1]....
        /*30fc*/ 	.word	0x00000080


	//   ....[2]....
        /*3100*/ 	.word	0x00000140


	//   ....[3]....
        /*3104*/ 	.word	0x000002e0


	//   ....[4]....
        /*3108*/ 	.word	0x00000810


	//   ....[5]....
        /*310c*/ 	.word	0x000012a0


	//----- nvinfo : EIATTR_REG_RECONFIG
	.align		4
.L_33:
        /*3110*/ 	.byte	0x01, 0x54
	.zero		2


	//----- nvinfo : EIATTR_SYSCALL_OFFSETS
	.align		4
        /*3114*/ 	.byte	0x04, 0x46
        /*3116*/ 	.short	(.L_35 - .L_34)


	//   ....[0]....
.L_34:
        /*3118*/ 	.word	0x00001460


	//----- nvinfo : EIATTR_MBARRIER_INSTR_OFFSETS
	.align		4
.L_35:
        /*311c*/ 	.byte	0x04, 0x39
        /*311e*/ 	.short	(.L_37 - .L_36)


	//   ....[0]....
.L_36:
        /*3120*/ 	.word	0x00000240
        /*3124*/ 	.word	0x000000ff
        /*3128*/ 	.word	0x00000000
        /*312c*/ 	.short	0x0100
        /*312e*/ 	.byte	0x08
	.zero		1


	//   ....[1]....
        /*3130*/ 	.word	0x00000250
        /*3134*/ 	.word	0x000000ff
        /*3138*/ 	.word	0x00000020
        /*313c*/ 	.short	0x0100
        /*313e*/ 	.byte	0x08
	.zero		1


	//   ....[2]....
        /*3140*/ 	.word	0x00000260
        /*3144*/ 	.word	0x000000ff
        /*3148*/ 	.word	0x00000008
        /*314c*/ 	.short	0x0100
        /*314e*/ 	.byte	0x08
	.zero		1


	//   ....[3]....
        /*3150*/ 	.word	0x00000270
        /*3154*/ 	.word	0x000000ff
        /*3158*/ 	.word	0x00000028
        /*315c*/ 	.short	0x0100
        /*315e*/ 	.byte	0x08
	.zero		1


	//   ....[4]....
        /*3160*/ 	.word	0x00000280
        /*3164*/ 	.word	0x000000ff
        /*3168*/ 	.word	0x00000010
        /*316c*/ 	.short	0x0100
        /*316e*/ 	.byte	0x08
	.zero		1


	//   ....[5]....
        /*3170*/ 	.word	0x00000290
        /*3174*/ 	.word	0x000000ff
        /*3178*/ 	.word	0x00000030
        /*317c*/ 	.short	0x0100
        /*317e*/ 	.byte	0x08
	.zero		1


	//   ....[6]....
        /*3180*/ 	.word	0x000002a0
        /*3184*/ 	.word	0x000000ff
        /*3188*/ 	.word	0x00000018
        /*318c*/ 	.short	0x0100
        /*318e*/ 	.byte	0x08
	.zero		1


	//   ....[7]....
        /*3190*/ 	.word	0x000002b0
        /*3194*/ 	.word	0x000000ff
        /*3198*/ 	.word	0x00000038
        /*319c*/ 	.short	0x0100
        /*319e*/ 	.byte	0x08
	.zero		1


	//   ....[8]....
        /*31a0*/ 	.word	0x000006f0
        /*31a4*/ 	.word	0x000000ff
        /*31a8*/ 	.word	0x00000050
        /*31ac*/ 	.short	0x0100
        /*31ae*/ 	.byte	0x06
	.zero		1


	//   ....[9]....
        /*31b0*/ 	.word	0x00000780
        /*31b4*/ 	.word	0x000000ff
        /*31b8*/ 	.word	0x00000058
        /*31bc*/ 	.short	0x0100
        /*31be*/ 	.byte	0x06
	.zero		1


	//   ....[10]....
        /*31c0*/ 	.word	0x00001540
        /*31c4*/ 	.word	0x00000003
        /*31c8*/ 	.word	0x00000000
        /*31cc*/ 	.short	0x010a
        /*31ce*/ 	.byte	0x3f
	.zero		1


	//   ....[11]....
        /*31d0*/ 	.word	0x00001580
        /*31d4*/ 	.word	0x00000003
        /*31d8*/ 	.word	0x00000000
        /*31dc*/ 	.short	0x010a
        /*31de*/ 	.byte	0x3f
	.zero		1


	//   ....[12]....
        /*31e0*/ 	.word	0x00004dc0
        /*31e4*/ 	.word	0x00000005
        /*31e8*/ 	.word	0x00000000
        /*31ec*/ 	.short	0x010a
        /*31ee*/ 	.byte	0x3f
	.zero		1


	//   ....[13]....
        /*31f0*/ 	.word	0x00004e00
        /*31f4*/ 	.word	0x00000005
        /*31f8*/ 	.word	0x00000000
        /*31fc*/ 	.short	0x010a
        /*31fe*/ 	.byte	0x3f
	.zero		1


	//   ....[14]....
        /*3200*/ 	.word	0x00009110
        /*3204*/ 	.word	0x00000005
        /*3208*/ 	.word	0x00000000
        /*320c*/ 	.short	0x0101
        /*320e*/ 	.byte	0x3f
	.zero		1


	//   ....[15]....
        /*3210*/ 	.word	0x00009300
        /*3214*/ 	.word	0x00000000
        /*3218*/ 	.word	0x00000000
        /*321c*/ 	.short	0x0101
        /*321e*/ 	.byte	0x3f
	.zero		1


	//   ....[16]....
        /*3220*/ 	.word	0x00017a80
        /*3224*/ 	.word	0x0000000f
        /*3228*/ 	.word	0x00000020
        /*322c*/ 	.short	0x010a
        /*322e*/ 	.byte	0x3f
	.zero		1


	//   ....[17]....
        /*3230*/ 	.word	0x00017e40
        /*3234*/ 	.word	0x00000003
        /*3238*/ 	.word	0x00000058
        /*323c*/ 	.short	0x0101
        /*323e*/ 	.byte	0x3f
	.zero		1


	//   ....[18]....
        /*3240*/ 	.word	0x000185e0
        /*3244*/ 	.word	0x00000005
        /*3248*/ 	.word	0x00000000
        /*324c*/ 	.short	0x010a
        /*324e*/ 	.byte	0x3f
	.zero		1


	//   ....[19]....
        /*3250*/ 	.word	0x00018660
        /*3254*/ 	.word	0x00000007
        /*3258*/ 	.word	0x00000000
        /*325c*/ 	.short	0x010a
        /*325e*/ 	.byte	0x3f
	.zero		1


	//   ....[20]....
        /*3260*/ 	.word	0x000186f0
        /*3264*/ 	.word	0x00000006
        /*3268*/ 	.word	0x00000000
        /*326c*/ 	.short	0x010a
        /*326e*/ 	.byte	0x3f
	.zero		1


	//   ....[21]....
        /*3270*/ 	.word	0x00018780
        /*3274*/ 	.word	0x00000003
        /*3278*/ 	.word	0x00000000
        /*327c*/ 	.short	0x010a
        /*327e*/ 	.byte	0x3f
	.zero		1


	//   ....[22]....
        /*3280*/ 	.word	0x000187e0
        /*3284*/ 	.word	0x00000003
        /*3288*/ 	.word	0x00000000
        /*328c*/ 	.short	0x010a
        /*328e*/ 	.byte	0x3f
	.zero		1


	//   ....[23]....
        /*3290*/ 	.word	0x00018830
        /*3294*/ 	.word	0x00000005
        /*3298*/ 	.word	0x00000000
        /*329c*/ 	.short	0x010a
        /*329e*/ 	.byte	0x3f
	.zero		1


	//   ....[24]....
        /*32a0*/ 	.word	0x00018900
        /*32a4*/ 	.word	0x0000000f
        /*32a8*/ 	.word	0x00000020
        /*32ac*/ 	.short	0x010a
        /*32ae*/ 	.byte	0x3f
	.zero		1


	//   ....[25]....
        /*32b0*/ 	.word	0x000189d0
        /*32b4*/ 	.word	0x00000005
        /*32b8*/ 	.word	0x00000000
        /*32bc*/ 	.short	0x010a
        /*32be*/ 	.byte	0x3f
	.zero		1


	//   ....[26]....
        /*32c0*/ 	.word	0x00018a20
        /*32c4*/ 	.word	0x00000007
        /*32c8*/ 	.word	0x00000000
        /*32cc*/ 	.short	0x010a
        /*32ce*/ 	.byte	0x3f
	.zero		1


	//   ....[27]....
        /*32d0*/ 	.word	0x00018a70
        /*32d4*/ 	.word	0x00000006
        /*32d8*/ 	.word	0x00000000
        /*32dc*/ 	.short	0x010a
        /*32de*/ 	.byte	0x3f
	.zero		1


	//----- nvinfo : EIATTR_NUM_MBARRIERS
	.align		4
.L_37:
        /*32e0*/ 	.byte	0x03, 0x38
        /*32e2*/ 	.short	0x000a


	//----- nvinfo : EIATTR_EXIT_INSTR_OFFSETS
	.align		4
        /*32e4*/ 	.byte	0x04, 0x1c
        /*32e6*/ 	.short	(.L_39 - .L_38)


	//   ....[0]....
.L_38:
        /*32e8*/ 	.word	0x00000990


	//   ....[1]....
        /*32ec*/ 	.word	0x000011c0


	//   ....[2]....
        /*32f0*/ 	.word	0x00017120


	//   ....[3]....
        /*32f4*/ 	.word	0x000176d0


	//   ....[4]....
        /*32f8*/ 	.word	0x000187d0


	//----- nvinfo : EIATTR_MAX_THREADS
	.align		4
.L_39:
        /*32fc*/ 	.byte	0x04, 0x05
        /*32fe*/ 	.short	(.L_41 - .L_40)
.L_40:
        /*3300*/ 	.word	0x00000180
        /*3304*/ 	.word	0x00000001
        /*3308*/ 	.word	0x00000001


	//----- nvinfo : EIATTR_CRS_STACK_SIZE
	.align		4
.L_41:
        /*330c*/ 	.byte	0x04, 0x1e
        /*330e*/ 	.short	(.L_43 - .L_42)
.L_42:
        /*3310*/ 	.word	0x00000000


	//----- nvinfo : EIATTR_CBANK_PARAM_SIZE
	.align		4
.L_43:
        /*3314*/ 	.byte	0x03, 0x19
        /*3316*/ 	.short	0x0470


	//----- nvinfo : EIATTR_PARAM_CBANK
	.align		4
        /*3318*/ 	.byte	0x04, 0x0a
        /*331a*/ 	.short	(.L_45 - .L_44)
	.align		4
.L_44:
        /*331c*/ 	.word	index@(.nv.constant0._ZN7cutlass13device_kernelINS_4gemm6kernel13GemmUniversalIN4cute5tupleIJiiiiEEENS1_10collective13CollectiveMmaINS1_34MainloopSm90TmaGmmaWarpSpecializedILi4ENS5_IJNS4_1CILi2EEENSA_ILi1EEESC_EEENS1_35KernelTmaWarpSpecializedCooperativeEEENS5_IJNSA_ILi192EEENSA_ILi256EEENSA_ILi128EEEEEEaNS5_IJlSC_lEEEaSK_NS4_8TiledMMAINS4_8MMA_AtomIJNS4_4SM904GMMA27MMA_64x256x32_S32S8S8_SS_TNEEEENS4_6LayoutISD_NS5_IJSC_NSA_ILi0EEESS_EEEEENS5_IJNS4_10UnderscoreESV_SV_EEEEENS4_13SM90_TMA_LOADENS4_14ComposedLayoutINS4_7SwizzleILi3ELi4ELi3EEENS4_18smem_ptr_flag_bitsILi8EEENSR_INS5_IJNSA_ILi8EEESI_EEENS5_IJSI_SC_EEEEEEEvNS4_8identityENS4_23SM90_TMA_LOAD_MULTICASTES18_vS19_EENS_8epilogue10collective6detail29Sm90TmaWarpSpecializedAdapterINS1D_15DefaultEpilogueIaSK_SK_NS1C_6thread17LinearCombinationIaLi1EiiLNS1H_9ScaleType4KindE0ELNS_15FloatRoundStyleE2EaEENS1_15EpilogueDefaultEEEEEvvEEEEvNT_6ParamsE)
        /*3320*/ 	.short	0x0210
        /*3322*/ 	.short	0x0470


	//----- nvinfo : EIATTR_SW_WAR
	.align		4
.L_45:
        /*3324*/ 	.byte	0x04, 0x36
        /*3326*/ 	.short	(.L_47 - .L_46)
.L_46:
        /*3328*/ 	.word	0x00000008
.L_47:


//--------------------- .nv.callgraph             --------------------------
	.section	.nv.callgraph,"",@"SHT_CUDA_CALLGRAPH"
	.align	4
	.sectionentsize	8
	.align		4
        /*0000*/ 	.word	0x00000000
	.align		4
        /*0004*/ 	.word	0xffffffff
	.align		4
        /*0008*/ 	.word	index@(_ZN7cutlass13device_kernelINS_4gemm6kernel13GemmUniversalIN4cute5tupleIJiiiiEEENS1_10collective13CollectiveMmaINS1_34MainloopSm90TmaGmmaWarpSpecializedILi4ENS5_IJNS4_1CILi2EEENSA_ILi1EEESC_EEENS1_35KernelTmaWarpSpecializedCooperativeEEENS5_IJNSA_ILi192EEENSA_ILi256EEENSA_ILi128EEEEEEaNS5_IJlSC_lEEEaSK_NS4_8TiledMMAINS4_8MMA_AtomIJNS4_4SM904GMMA27MMA_64x256x32_S32S8S8_SS_TNEEEENS4_6LayoutISD_NS5_IJSC_NSA_ILi0EEESS_EEEEENS5_IJNS4_10UnderscoreESV_SV_EEEEENS4_13SM90_TMA_LOADENS4_14ComposedLayoutINS4_7SwizzleILi3ELi4ELi3EEENS4_18smem_ptr_flag_bitsILi8EEENSR_INS5_IJNSA_ILi8EEESI_EEENS5_IJSI_SC_EEEEEEEvNS4_8identityENS4_23SM90_TMA_LOAD_MULTICASTES18_vS19_EENS_8epilogue10collective6detail29Sm90TmaWarpSpecializedAdapterINS1D_15DefaultEpilogueIaSK_SK_NS1C_6thread17LinearCombinationIaLi1EiiLNS1H_9ScaleType4KindE0ELNS_15FloatRoundStyleE2EaEENS1_15EpilogueDefaultEEEEEvvEEEEvNT_6ParamsE)
	.align		4
        /*000c*/ 	.word	index@(__assertfail)
	.align		4
        /*0010*/ 	.word	0x00000000
	.align		4
        /*0014*/ 	.word	0xfffffffe
	.align		4
        /*0018*/ 	.word	0x00000000
	.align		4
        /*001c*/ 	.word	0xfffffffd
	.align		4
        /*0020*/ 	.word	0x00000000
	.align		4
        /*0024*/ 	.word	0xfffffffc


//--------------------- .nv.constant4             --------------------------
	.section	.nv.constant4,"a",@progbits
	.align	8
	.align		8
.nv.constant4:
        /*0000*/ 	.dword	__assertfail
	.align		8
        /*0008*/ 	.dword	__unnamed_1
	.align		8
        /*0010*/ 	.dword	_ZN40_INTERNAL_71836b5e_4_k_cu_9215b888_117244cuda3std3__45__cpo5beginE
	.align		8
        /*0018*/ 	.dword	_ZN40_INTERNAL_71836b5e_4_k_cu_9215b888_117244cuda3std3__45__cpo3endE
	.align		8
        /*0020*/ 	.dword	_ZN40_INTERNAL_71836b5e_4_k_cu_9215b888_117244cuda3std3__45__cpo6cbeginE
	.align		8
        /*0028*/ 	.dword	_ZN40_INTERNAL_71836b5e_4_k_cu_9215b888_117244cuda3std3__45__cpo4cendE
	.align		8
        /*0030*/ 	.dword	_ZN40_INTERNAL_71836b5e_4_k_cu_9215b888_117244cuda3std3__442_GLOBAL__N__71836b5e_4_k_cu_9215b888_117246ignoreE
	.align		8
        /*0038*/ 	.dword	_ZN40_INTERNAL_71836b5e_4_k_cu_9215b888_117244cuda3std3__419piecewise_constructE
	.align		8
        /*0040*/ 	.dword	_ZN40_INTERNAL_71836b5e_4_k_cu_9215b888_117244cuda3std3__48in_placeE
	.align		8
        /*0048*/ 	.dword	_ZN40_INTERNAL_71836b5e_4_k_cu_9215b888_117244cuda3std6ranges3__45__cpo4swapE
	.align		8
        /*0050*/ 	.dword	_ZN40_INTERNAL_71836b5e_4_k_cu_9215b888_117244cuda3std6ranges3__45__cpo9iter_moveE
	.align		8
        /*0058*/ 	.dword	_ZN40_INTERNAL_71836b5e_4_k_cu_9215b888_117244cute7productE
	.align		8
        /*0060*/ 	.dword	_ZN40_INTERNAL_71836b5e_4_k_cu_9215b888_117244cute1_E
	.align		8
        /*0068*/ 	.dword	$str$22
	.align		8
        /*0070*/ 	.dword	$str$23


//--------------------- .text._ZN7cutlass13device_kernelINS_4gemm6kernel13GemmUniversalIN4cute5tupleIJiiiiEEENS1_10collective13CollectiveMmaINS1_34MainloopSm90TmaGmmaWarpSpecializedILi4ENS5_IJNS4_1CILi2EEENSA_ILi1EEESC_EEENS1_35KernelTmaWarpSpecializedCooperativeEEENS5_IJNSA_ILi192EEENSA_ILi256EEENSA_ILi128EEEEEEaNS5_IJlSC_lEEEaSK_NS4_8TiledMMAINS4_8MMA_AtomIJNS4_4SM904GMMA27MMA_64x256x32_S32S8S8_SS_TNEEEENS4_6LayoutISD_NS5_IJSC_NSA_ILi0EEESS_EEEEENS5_IJNS4_10UnderscoreESV_SV_EEEEENS4_13SM90_TMA_LOADENS4_14ComposedLayoutINS4_7SwizzleILi3ELi4ELi3EEENS4_18smem_ptr_flag_bitsILi8EEENSR_INS5_IJNSA_ILi8EEESI_EEENS5_IJSI_SC_EEEEEEEvNS4_8identityENS4_23SM90_TMA_LOAD_MULTICASTES18_vS19_EENS_8epilogue10collective6detail29Sm90TmaWarpSpecializedAdapterINS1D_15DefaultEpilogueIaSK_SK_NS1C_6thread17LinearCombinationIaLi1EiiLNS1H_9ScaleType4KindE0ELNS_15FloatRoundStyleE2EaEENS1_15EpilogueDefaultEEEEEvvEEEEvNT_6ParamsE --------------------------
	.section	.text._ZN7cutlass13device_kernelINS_4gemm6kernel13GemmUniversalIN4cute5tupleIJiiiiEEENS1_10collective13CollectiveMmaINS1_34MainloopSm90TmaGmmaWarpSpecializedILi4ENS5_IJNS4_1CILi2EEENSA_ILi1EEESC_EEENS1_35KernelTmaWarpSpecializedCooperativeEEENS5_IJNSA_ILi192EEENSA_ILi256EEENSA_ILi128EEEEEEaNS5_IJlSC_lEEEaSK_NS4_8TiledMMAINS4_8MMA_AtomIJNS4_4SM904GMMA27MMA_64x256x32_S32S8S8_SS_TNEEEENS4_6LayoutISD_NS5_IJSC_NSA_ILi0EEESS_EEEEENS5_IJNS4_10UnderscoreESV_SV_EEEEENS4_13SM90_TMA_LOADENS4_14ComposedLayoutINS4_7SwizzleILi3ELi4ELi3EEENS4_18smem_ptr_flag_bitsILi8EEENSR_INS5_IJNSA_ILi8EEESI_EEENS5_IJSI_SC_EEEEEEEvNS4_8identityENS4_23SM90_TMA_LOAD_MULTICASTES18_vS19_EENS_8epilogue10collective6detail29Sm90TmaWarpSpecializedAdapterINS1D_15DefaultEpilogueIaSK_SK_NS1C_6thread17LinearCombinationIaLi1EiiLNS1H_9ScaleType4KindE0ELNS_15FloatRoundStyleE2EaEENS1_15EpilogueDefaultEEEEEvvEEEEvNT_6ParamsE,"ax",@progbits
	.align	128
.text._ZN7cutlass13device_kernelINS_4gemm6kernel13GemmUniversalIN4cute5tupleIJiiiiEEENS1_10collective13CollectiveMmaINS1_34MainloopSm90TmaGmmaWarpSpecializedILi4ENS5_IJNS4_1CILi2EEENSA_ILi1EEESC_EEENS1_35KernelTmaWarpSpecializedCooperativeEEENS5_IJNSA_ILi192EEENSA_ILi256EEENSA_ILi128EEEEEEaNS5_IJlSC_lEEEaSK_NS4_8TiledMMAINS4_8MMA_AtomIJNS4_4SM904GMMA27MMA_64x256x32_S32S8S8_SS_TNEEEENS4_6LayoutISD_NS5_IJSC_NSA_ILi0EEESS_EEEEENS5_IJNS4_10UnderscoreESV_SV_EEEEENS4_13SM90_TMA_LOADENS4_14ComposedLayoutINS4_7SwizzleILi3ELi4ELi3EEENS4_18smem_ptr_flag_bitsILi8EEENSR_INS5_IJNSA_ILi8EEESI_EEENS5_IJSI_SC_EEEEEEEvNS4_8identityENS4_23SM90_TMA_LOAD_MULTICASTES18_vS19_EENS_8epilogue10collective6detail29Sm90TmaWarpSpecializedAdapterINS1D_15DefaultEpilogueIaSK_SK_NS1C_6thread17LinearCombinationIaLi1EiiLNS1H_9ScaleType4KindE0ELNS_15FloatRoundStyleE2EaEENS1_15EpilogueDefaultEEEEEvvEEEEvNT_6ParamsE:
        .type           _ZN7cutlass13device_kernelINS_4gemm6kernel13GemmUniversalIN4cute5tupleIJiiiiEEENS1_10collective13CollectiveMmaINS1_34MainloopSm90TmaGmmaWarpSpecializedILi4ENS5_IJNS4_1CILi2EEENSA_ILi1EEESC_EEENS1_35KernelTmaWarpSpecializedCooperativeEEENS5_IJNSA_ILi192EEENSA_ILi256EEENSA_ILi128EEEEEEaNS5_IJlSC_lEEEaSK_NS4_8TiledMMAINS4_8MMA_AtomIJNS4_4SM904GMMA27MMA_64x256x32_S32S8S8_SS_TNEEEENS4_6LayoutISD_NS5_IJSC_NSA_ILi0EEESS_EEEEENS5_IJNS4_10UnderscoreESV_SV_EEEEENS4_13SM90_TMA_LOADENS4_14ComposedLayoutINS4_7SwizzleILi3ELi4ELi3EEENS4_18smem_ptr_flag_bitsILi8EEENSR_INS5_IJNSA_ILi8EEESI_EEENS5_IJSI_SC_EEEEEEEvNS4_8identityENS4_23SM90_TMA_LOAD_MULTICASTES18_vS19_EENS_8epilogue10collective6detail29Sm90TmaWarpSpecializedAdapterINS1D_15DefaultEpilogueIaSK_SK_NS1C_6thread17LinearCombinationIaLi1EiiLNS1H_9ScaleType4KindE0ELNS_15FloatRoundStyleE2EaEENS1_15EpilogueDefaultEEEEEvvEEEEvNT_6ParamsE,@function
        .size           _ZN7cutlass13device_kernelINS_4gemm6kernel13GemmUniversalIN4cute5tupleIJiiiiEEENS1_10collective13CollectiveMmaINS1_34MainloopSm90TmaGmmaWarpSpecializedILi4ENS5_IJNS4_1CILi2EEENSA_ILi1EEESC_EEENS1_35KernelTmaWarpSpecializedCooperativeEEENS5_IJNSA_ILi192EEENSA_ILi256EEENSA_ILi128EEEEEEaNS5_IJlSC_lEEEaSK_NS4_8TiledMMAINS4_8MMA_AtomIJNS4_4SM904GMMA27MMA_64x256x32_S32S8S8_SS_TNEEEENS4_6LayoutISD_NS5_IJSC_NSA_ILi0EEESS_EEEEENS5_IJNS4_10UnderscoreESV_SV_EEEEENS4_13SM90_TMA_LOADENS4_14ComposedLayoutINS4_7SwizzleILi3ELi4ELi3EEENS4_18smem_ptr_flag_bitsILi8EEENSR_INS5_IJNSA_ILi8EEESI_EEENS5_IJSI_SC_EEEEEEEvNS4_8identityENS4_23SM90_TMA_LOAD_MULTICASTES18_vS19_EENS_8epilogue10collective6detail29Sm90TmaWarpSpecializedAdapterINS1D_15DefaultEpilogueIaSK_SK_NS1C_6thread17LinearCombinationIaLi1EiiLNS1H_9ScaleType4KindE0ELNS_15FloatRoundStyleE2EaEENS1_15EpilogueDefaultEEEEEvvEEEEvNT_6ParamsE,(.L_x_585 - _ZN7cutlass13device_kernelINS_4gemm6kernel13GemmUniversalIN4cute5tupleIJiiiiEEENS1_10collective13CollectiveMmaINS1_34MainloopSm90TmaGmmaWarpSpecializedILi4ENS5_IJNS4_1CILi2EEENSA_ILi1EEESC_EEENS1_35KernelTmaWarpSpecializedCooperativeEEENS5_IJNSA_ILi192EEENSA_ILi256EEENSA_ILi128EEEEEEaNS5_IJlSC_lEEEaSK_NS4_8TiledMMAINS4_8MMA_AtomIJNS4_4SM904GMMA27MMA_64x256x32_S32S8S8_SS_TNEEEENS4_6LayoutISD_NS5_IJSC_NSA_ILi0EEESS_EEEEENS5_IJNS4_10UnderscoreESV_SV_EEEEENS4_13SM90_TMA_LOADENS4_14ComposedLayoutINS4_7SwizzleILi3ELi4ELi3EEENS4_18smem_ptr_flag_bitsILi8EEENSR_INS5_IJNSA_ILi8EEESI_EEENS5_IJSI_SC_EEEEEEEvNS4_8identityENS4_23SM90_TMA_LOAD_MULTICASTES18_vS19_EENS_8epilogue10collective6detail29Sm90TmaWarpSpecializedAdapterINS1D_15DefaultEpilogueIaSK_SK_NS1C_6thread17LinearCombinationIaLi1EiiLNS1H_9ScaleType4KindE0ELNS_15FloatRoundStyleE2EaEENS1_15EpilogueDefaultEEEEEvvEEEEvNT_6ParamsE)
        .other          _ZN7cutlass13device_kernelINS_4gemm6kernel13GemmUniversalIN4cute5tupleIJiiiiEEENS1_10collective13CollectiveMmaINS1_34MainloopSm90TmaGmmaWarpSpecializedILi4ENS5_IJNS4_1CILi2EEENSA_ILi1EEESC_EEENS1_35KernelTmaWarpSpecializedCooperativeEEENS5_IJNSA_ILi192EEENSA_ILi256EEENSA_ILi128EEEEEEaNS5_IJlSC_lEEEaSK_NS4_8TiledMMAINS4_8MMA_AtomIJNS4_4SM904GMMA27MMA_64x256x32_S32S8S8_SS_TNEEEENS4_6LayoutISD_NS5_IJSC_NSA_ILi0EEESS_EEEEENS5_IJNS4_10UnderscoreESV_SV_EEEEENS4_13SM90_TMA_LOADENS4_14ComposedLayoutINS4_7SwizzleILi3ELi4ELi3EEENS4_18smem_ptr_flag_bitsILi8EEENSR_INS5_IJNSA_ILi8EEESI_EEENS5_IJSI_SC_EEEEEEEvNS4_8identityENS4_23SM90_TMA_LOAD_MULTICASTES18_vS19_EENS_8epilogue10collective6detail29Sm90TmaWarpSpecializedAdapterINS1D_15DefaultEpilogueIaSK_SK_NS1C_6thread17LinearCombinationIaLi1EiiLNS1H_9ScaleType4KindE0ELNS_15FloatRoundStyleE2EaEENS1_15EpilogueDefaultEEEEEvvEEEEvNT_6ParamsE,@"STO_CUDA_ENTRY STV_DEFAULT"
_ZN7cutlass13device_kernelINS_4gemm6kernel13GemmUniversalIN4cute5tupleIJiiiiEEENS1_10collective13CollectiveMmaINS1_34MainloopSm90TmaGmmaWarpSpecializedILi4ENS5_IJNS4_1CILi2EEENSA_ILi1EEESC_EEENS1_35KernelTmaWarpSpecializedCooperativeEEENS5_IJNSA_ILi192EEENSA_ILi256EEENSA_ILi128EEEEEEaNS5_IJlSC_lEEEaSK_NS4_8TiledMMAINS4_8MMA_AtomIJNS4_4SM904GMMA27MMA_64x256x32_S32S8S8_SS_TNEEEENS4_6LayoutISD_NS5_IJSC_NSA_ILi0EEESS_EEEEENS5_IJNS4_10UnderscoreESV_SV_EEEEENS4_13SM90_TMA_LOADENS4_14ComposedLayoutINS4_7SwizzleILi3ELi4ELi3EEENS4_18smem_ptr_flag_bitsILi8EEENSR_INS5_IJNSA_ILi8EEESI_EEENS5_IJSI_SC_EEEEEEEvNS4_8identityENS4_23SM90_TMA_LOAD_MULTICASTES18_vS19_EENS_8epilogue10collective6detail29Sm90TmaWarpSpecializedAdapterINS1D_15DefaultEpilogueIaSK_SK_NS1C_6thread17LinearCombinationIaLi1EiiLNS1H_9ScaleType4KindE0ELNS_15FloatRoundStyleE2EaEENS1_15EpilogueDefaultEEEEEvvEEEEvNT_6ParamsE:
[----:B------:R-:W0:Y:S02]  /*0000*/  LDC R1, c[0x0][0x28] ;  /* 0x00000a00ff017b82 */ /* 0x000e240000000800 */
[----:B0-----:R-:W-:Y:S01]  /*0010*/  VIADD R1, R1, 0xfffff818 ;  /* 0xfffff81801017836 */ /* 0x001fe20000000000 */
[----:B------:R-:W0:Y:S01]  /*0020*/  S2R R5, SR_TID.X ;  /* 0x0000000000057919 */ /* 0x000e220000002100 */
[----:B------:R-:W-:Y:S01]  /*0030*/  ELECT P0, URZ, PT ;  /* 0x00000000003f782f */ /* 0x000fe20003800000 */
[----:B------:R-:W-:Y:S01]  /*0040*/  BSSY B0, `(.L_x_0) ;  /* 0x000000f000007945 */ /* 0x000fe20003800000 */
[--C-:B0-----:R-:W-:Y:S02]  /*0050*/  SHF.R.U32.HI R0, RZ, 0x5, R5.reuse ;  /* 0x00000005ff007819 */ /* 0x101fe40000011605 */
[----:B------:R-:W-:-:S03]  /*0060*/  SHF.R.U32.HI R2, RZ, 0x7, R5 ;  /* 0x00000007ff027819 */ /* 0x000fc60000011605 */
[----:B------:R-:W0:Y:S04]  /*0070*/  SHFL.IDX PT, R3, R0, RZ, 0x1f ;  /* 0x00001fff00037589 */ /* 0x000e2800000e0000 */
[----:B------:R1:W2:Y:S01]  /*0080*/  SHFL.IDX PT, R6, R2, RZ, 0x1f ;  /* 0x00001fff02067589 */ /* 0x0002a200000e0000 */
[----:B0-----:R-:W-:-:S13]  /*0090*/  ISETP.NE.OR P0, PT, R3, RZ, !P0 ;  /* 0x000000ff0300720c */ /* 0x001fda0004705670 */
[----:B-12---:R-:W-:Y:S05]  /*00a0*/  @P0 BRA `(.L_x_1) ;  /* 0x0000000000200947 */ /* 0x006fea0003800000 */
[----:B------:R-:W-:Y:S02]  /*00b0*/  ULDC.64 UR4, c[0x0][0x198] ;  /* 0x0000660000047ab9 */ /* 0x000fe40000000a00 */
[----:B------:R-:W-:Y:S02]  /*00c0*/  UIADD3 UR6, UP0, UR4, 0xf0, URZ ;  /* 0x000000f004067890 */ /* 0x000fe4000ff1e03f */
[----:B------:R-:W-:Y:S02]  /*00d0*/  UIADD3 UR4, UP1, UR4, 0x1f0, URZ ;  /* 0x000001f004047890 */ /* 0x000fe4000ff3e03f */
[----:B------:R-:W-:Y:S02]  /*00e0*/  UIADD3.X UR7, URZ, UR5, URZ, UP0, !UPT ;  /* 0x000000053f077290 */ /* 0x000fe400087fe43f */
[----:B------:R-:W-:-:S07]  /*00f0*/  UIADD3.X UR5, URZ, UR5, URZ, UP1, !UPT ;  /* 0x000000053f057290 */ /* 0x000fce0008ffe43f */
[----:B------:R0:W-:Y:S02]  /*0100*/  UTMACCTL.PF [UR6] ;  /* 0x00000000060079b9 */ /* 0x0001e40008040000 */
[----:B------:R0:W-:Y:S02]  /*0110*/  UTMACCTL.PF [UR4] ;  /* 0x00000000040079b9 */ /* 0x0001e40008040000 */
[----:B0-----:R-:W-:Y:S01]  /*0120*/  NOP ;  /* 0x0000000000007918 */ /* 0x001fe20000000000 */
.L_x_1:
[----:B------:R-:W-:Y:S05]  /*0130*/  BSYNC B0 ;  /* 0x0000000000007941 */ /* 0x000fea0003800000 */
.L_x_0:
[----:B------:R-:W0:Y:S02]  /*0140*/  SHFL.IDX PT, R4, R0, RZ, 0x1f ;  /* 0x00001fff00047589 */ /* 0x000e2400000e0000 */
[----:B0-----:R-:W-:-:S13]  /*0150*/  ISETP.NE.AND P0, PT, R4, RZ, PT ;  /* 0x000000ff0400720c */ /* 0x001fda0003f05270 */
[----:B------:R-:W-:Y:S05]  /*0160*/  @P0 BRA `(.L_x_2) ;  /* 0x0000000000580947 */ /* 0x000fea0003800000 */
[----:B------:R-:W0:Y:S01]  /*0170*/  S2UR UR8, SR_CgaCtaId ;  /* 0x00000000000879c3 */ /* 0x000e220000008800 */
[----:B------:R-:W-:Y:S01]  /*0180*/  UMOV UR4, 0x400 ;  /* 0x0000040000047882 */ /* 0x000fe20000000000 */
[----:B------:R-:W-:Y:S01]  /*0190*/  UMOV UR5, 0x1 ;  /* 0x0000000100057882 */ /* 0x000fe20000000000 */
[----:B------:R-:W-:Y:S01]  /*01a0*/  UMOV UR6, 0x4 ;  /* 0x0000000400067882 */ /* 0x000fe20000000000 */
[----:B------:R-:W-:Y:S01]  /*01b0*/  ELECT P0, URZ, PT ;  /* 0x00000000003f782f */ /* 0x000fe20003800000 */
[----:B------:R-:W-:-:S04]  /*01c0*/  UIADD3 UR6, -UR6, 0x100000, URZ ;  /* 0x0010000006067890 */ /* 0x000fc8000fffe13f */
[----:B------:R-:W-:Y:S02]  /*01d0*/  USHF.L.U32 UR7, UR6, 0xb, URZ ;  /* 0x0000000b06077899 */ /* 0x000fe4000800063f */
[----:B------:R-:W-:Y:S02]  /*01e0*/  USHF.L.U32 UR6, UR6, 0x1, URZ ;  /* 0x0000000106067899 */ /* 0x000fe4000800063f */
[----:B0-----:R-:W-:Y:S02]  /*01f0*/  ULEA UR8, UR8, UR4, 0x18 ;  /* 0x0000000408087291 */ /* 0x001fe4000f8ec03f */
[----:B------:R-:W-:-:S04]  /*0200*/  UIADD3 UR4, -UR5, 0x100000, URZ ;  /* 0x0010000005047890 */ /* 0x000fc8000fffe13f */
[----:B------:R-:W-:Y:S02]  /*0210*/  USHF.L.U32 UR5, UR4, 0xb, URZ ;  /* 0x0000000b04057899 */ /* 0x000fe4000800063f */
[----:B------:R-:W-:Y:S01]  /*0220*/  USHF.L.U32 UR4, UR4, 0x1, URZ ;  /* 0x0000000104047899 */ /* 0x000fe2000800063f */
[----:B------:R-:W0:Y:S11]  /*0230*/  FENCE.VIEW.ASYNC.S ;  /* 0x00000000000073c6 */ /* 0x000e360000000000 */
[----:B0-----:R0:W1:Y:S01]  /*0240*/  SYNCS.EXCH.64 URZ, [UR8], UR4 ;  /* 0x00000004083f75b2 */ /* 0x0010620008000100 */
[----:B------:R0:W2:Y:S01]  /*0250*/  SYNCS.EXCH.64 URZ, [UR8+0x20], UR6 ;  /* 0x00002006083f75b2 */ /* 0x0000a20008000100 */
[----:B------:R0:W3:Y:S01]  /*0260*/  SYNCS.EXCH.64 URZ, [UR8+0x8], UR4 ;  /* 0x00000804083f75b2 */ /* 0x0000e20008000100 */
[----:B------:R0:W4:Y:S01]  /*0270*/  SYNCS.EXCH.64 URZ, [UR8+0x28], UR6 ;  /* 0x00002806083f75b2 */ /* 0x0001220008000100 */
[----:B------:R0:W0:Y:S01]  /*0280*/  SYNCS.EXCH.64 URZ, [UR8+0x10], UR4 ;  /* 0x00001004083f75b2 */ /* 0x0000220008000100 */
[----:B------:R0:W0:Y:S01]  /*0290*/  SYNCS.EXCH.64 URZ, [UR8+0x30], UR6 ;  /* 0x00003006083f75b2 */ /* 0x0000220008000100 */
[----:B------:R0:W0:Y:S01]  /*02a0*/  SYNCS.EXCH.64 URZ, [UR8+0x18], UR4 ;  /* 0x00001804083f75b2 */ /* 0x0000220008000100 */
[----:B------:R0:W0:Y:S01]  /*02b0*/  SYNCS.EXCH.64 URZ, [UR8+0x38], UR6 ;  /* 0x00003806083f75b2 */ /* 0x0000220008000100 */
[----:B------:R-:W-:Y:S01]  /*02c0*/  NOP ;  /* 0x0000000000007918 */ /* 0x000fe20000000000 */
.L_x_2:
[----:B------:R-:W-:Y:S01]  /*02d0*/  SHF.R.S32.HI R2, RZ, 0x1f, R5 ;  /* 0x0000001fff027819 */ /* 0x000fe20000011405 */
[----:B------:R-:W5:Y:S01]  /*02e0*/  SHFL.IDX PT, R0, R0, RZ, 0x1f ;  /* 0x00001fff00007589 */ /* 0x000f6200000e0000 */
[----:B0-----:R-:W0:Y:S01]  /*02f0*/  S2UR UR8, SR_CTAID.X ;  /* 0x00000000000879c3 */ /* 0x001e220000002500 */
[----:B------:R-:W-:Y:S02]  /*0300*/  ELECT P0, URZ, PT ;  /* 0x00000000003f782f */ /* 0x000fe40003800000 */
[----:B------:R-:W-:Y:S01]  /*0310*/  LEA.HI R2, R2, R5, RZ, 0x7 ;  /* 0x0000000502027211 */ /* 0x000fe200078f38ff */
[----:B------:R-:W-:Y:S01]  /*0320*/  ULDC UR4, c[0x0][0x150] ;  /* 0x0000540000047ab9 */ /* 0x000fe20000000800 */
[----:B------:R-:W-:Y:S01]  /*0330*/  SHF.R.S32.HI R9, RZ, 0x1f, R4 ;  /* 0x0000001fff097819 */ /* 0x000fe20000011404 */
[----:B------:R-:W-:Y:S01]  /*0340*/  NOP ;  /* 0x0000000000007918 */ /* 0x000fe20000000000 */
[----:B------:R-:W-:Y:S01]  /*0350*/  LOP3.LUT R2, R2, 0xffffff80, RZ, 0xc0, !PT ;  /* 0xffffff8002027812 */ /* 0x000fe200078ec0ff */
[----:B------:R-:W-:Y:S01]  /*0360*/  NOP ;  /* 0x0000000000007918 */ /* 0x000fe20000000000 */
[----:B------:R-:W-:Y:S01]  /*0370*/  LEA.HI R9, R9, R4, RZ, 0x2 ;  /* 0x0000000409097211 */ /* 0x000fe200078f10ff */
[----:B------:R-:W1:Y:S01]  /*0380*/  LDC R10, c[0x0][0x144] ;  /* 0x00005100ff0a7b82 */ /* 0x000e620000000800 */
[----:B------:R-:W-:Y:S01]  /*0390*/  ISETP.NE.AND P3, PT, R6, RZ, PT ;  /* 0x000000ff0600720c */ /* 0x000fe20003f65270 */
[----:B------:R-:W-:Y:S01]  /*03a0*/  IMAD.IADD R7, R5, 0x1, -R2 ;  /* 0x0000000105077824 */ /* 0x000fe200078e0a02 */
[----:B------:R-:W-:Y:S01]  /*03b0*/  LOP3.LUT R9, R9, 0x3ffffffc, RZ, 0xc0, !PT ;  /* 0x3ffffffc09097812 */ /* 0x000fe200078ec0ff */
[----:B------:R-:W2:Y:S01]  /*03c0*/  S2R R2, SR_CTAID.Y ;  /* 0x0000000000027919 */ /* 0x000ea20000002600 */
[----:B------:R-:W-:-:S02]  /*03d0*/  IMAD.MOV.U32 R19, RZ, RZ, 0x1 ;  /* 0x00000001ff137424 */ /* 0x000fc400078e00ff */
[----:B------:R-:W-:Y:S01]  /*03e0*/  SHF.R.S32.HI R8, RZ, 0x1f, R7 ;  /* 0x0000001fff087819 */ /* 0x000fe20000011407 */
[----:B------:R-:W-:Y:S01]  /*03f0*/  IMAD.IADD R4, R4, 0x1, -R9 ;  /* 0x0000000104047824 */ /* 0x000fe200078e0a09 */
[----:B------:R-:W3:Y:S02]  /*0400*/  LDC R12, c[0x0][0x140] ;  /* 0x00005000ff0c7b82 */ /* 0x000ee40000000800 */
[----:B------:R-:W-:Y:S02]  /*0410*/  LEA.HI R8, R8, R7, RZ, 0x3 ;  /* 0x0000000708087211 */ /* 0x000fe400078f18ff */
[----:B-----5:R-:W-:Y:S02]  /*0420*/  ISETP.NE.OR P0, PT, R0, RZ, !P0 ;  /* 0x000000ff0000720c */ /* 0x020fe40004705670 */
[--C-:B------:R-:W-:Y:S02]  /*0430*/  SHF.R.S32.HI R0, RZ, 0x3, R8.reuse ;  /* 0x00000003ff007819 */ /* 0x100fe40000011408 */
[----:B------:R-:W-:-:S02]  /*0440*/  SHF.R.S32.HI R5, RZ, 0x1f, R8 ;  /* 0x0000001fff057819 */ /* 0x000fc40000011408 */
[----:B0-----:R-:W-:Y:S02]  /*0450*/  I2FP.F32.U32 R8, UR8 ;  /* 0x0000000800087c45 */ /* 0x001fe40008201000 */
[----:B------:R-:W-:-:S03]  /*0460*/  LEA.HI R5, R5, R0, RZ, 0x2 ;  /* 0x0000000005057211 */ /* 0x000fc600078f10ff */
[----:B------:R-:W-:Y:S01]  /*0470*/  FMUL R8, R8, UR4 ;  /* 0x0000000408087c20 */ /* 0x000fe20008400000 */
[----:B------:R-:W-:Y:S01]  /*0480*/  LOP3.LUT R5, R5, 0xfffffffc, RZ, 0xc0, !PT ;  /* 0xfffffffc05057812 */ /* 0x000fe200078ec0ff */
[----:B------:R-:W-:Y:S01]  /*0490*/  VOTEU.ALL UP0, P0 ;  /* 0x00000000003f7886 */ /* 0x000fe20000000000 */
[----:B------:R-:W-:Y:S01]  /*04a0*/  ULDC UR4, c[0x0][0x154] ;  /* 0x0000550000047ab9 */ /* 0x000fe20000000800 */
[----:B------:R-:W-:Y:S01]  /*04b0*/  VOTEU.ALL UP1, P0 ;  /* 0x00000000003f7886 */ /* 0x000fe20000020000 */
[----:B------:R-:W-:Y:S01]  /*04c0*/  IADD3 R5, R0, -R5, RZ ;  /* 0x8000000500057210 */ /* 0x000fe20007ffe0ff */
[----:B------:R-:W0:Y:S01]  /*04d0*/  F2I.U32.TRUNC.NTZ R8, R8 ;  /* 0x0000000800087305 */ /* 0x000e22000020f000 */
[----:B------:R-:W5:Y:S01]  /*04e0*/  @!UP0 S2UR UR7, SR_CgaCtaId ;  /* 0x00000000000789c3 */ /* 0x000f620000008800 */
[----:B------:R-:W-:Y:S01]  /*04f0*/  @!UP0 UMOV UR6, 0x400 ;  /* 0x0000040000068882 */ /* 0x000fe20000000000 */
[----:B---3--:R-:W-:Y:S01]  /*0500*/  ISETP.EQ.U32.AND P2, PT, R12, 0x1, PT ;  /* 0x000000010c00780c */ /* 0x008fe20003f42070 */
[----:B------:R-:W-:Y:S01]  /*0510*/  IMAD R157, R4, 0x4, R5 ;  /* 0x00000004049d7824 */ /* 0x000fe200078e0205 */
[----:B--2---:R-:W-:-:S04]  /*0520*/  I2FP.F32.U32 R4, R2 ;  /* 0x0000000200047245 */ /* 0x004fc80000201000 */
[----:B------:R-:W-:Y:S01]  /*0530*/  LEA.HI R0, R157, R157, RZ, 0x1 ;  /* 0x0000009d9d007211 */ /* 0x000fe200078f08ff */
[----:B------:R-:W-:Y:S01]  /*0540*/  FMUL R11, R4, UR4 ;  /* 0x00000004040b7c20 */ /* 0x000fe20008400000 */
[----:B------:R-:W2:Y:S01]  /*0550*/  LDC R5, c[0x0][0x148] ;  /* 0x00005200ff057b82 */ /* 0x000ea20000000800 */
[----:B------:R-:W-:Y:S02]  /*0560*/  UMOV UR4, 0x20 ;  /* 0x0000002000047882 */ /* 0x000fe40000000000 */
[----:B------:R-:W-:-:S04]  /*0570*/  @!UP0 UIADD3 UR4, -UR4, 0x100000, URZ ;  /* 0x0010000004048890 */ /* 0x000fc8000fffe13f */
[----:B------:R-:W-:Y:S02]  /*0580*/  @!UP0 USHF.L.U32 UR5, UR4, 0xb, URZ ;  /* 0x0000000b04058899 */ /* 0x000fe4000800063f */
[----:B------:R-:W-:Y:S01]  /*0590*/  @!UP0 USHF.L.U32 UR4, UR4, 0x1, URZ ;  /* 0x0000000104048899 */ /* 0x000fe2000800063f */
[----:B0-----:R-:W-:Y:S01]  /*05a0*/  IADD3 R9, -R8, RZ, RZ ;  /* 0x000000ff08097210 */ /* 0x001fe20007ffe1ff */
[----:B------:R-:W0:Y:S01]  /*05b0*/  F2I.U32.TRUNC.NTZ R11, R11 ;  /* 0x0000000b000b7305 */ /* 0x000e22000020f000 */
[----:B------:R-:W-:Y:S02]  /*05c0*/  LOP3.LUT R8, R0, 0xfffffffe, RZ, 0xc0, !PT ;  /* 0xfffffffe00087812 */ /* 0x000fe400078ec0ff */
[----:B------:R-:W-:Y:S01]  /*05d0*/  SHF.R.S32.HI R0, RZ, 0x1f, R3 ;  /* 0x0000001fff007819 */ /* 0x000fe20000011403 */
[----:B-1----:R-:W-:Y:S01]  /*05e0*/  IMAD R4, R10, R9, UR8 ;  /* 0x000000080a047e24 */ /* 0x002fe2000f8e0209 */
[----:B------:R-:W-:Y:S01]  /*05f0*/  IADD3 R10, R6, -0x1, RZ ;  /* 0xffffffff060a7810 */ /* 0x000fe20007ffe0ff */
[C---:B------:R-:W-:Y:S01]  /*0600*/  IMAD.IADD R9, R157.reuse, 0x1, -R8 ;  /* 0x000000019d097824 */ /* 0x040fe200078e0a08 */
[----:B------:R-:W-:Y:S01]  /*0610*/  LEA.HI R0, R0, R3, RZ, 0x2 ;  /* 0x0000000300007211 */ /* 0x000fe200078f10ff */
[----:B------:R-:W-:Y:S01]  /*0620*/  IMAD.SHL.U32 R8, R157, 0x4, RZ ;  /* 0x000000049d087824 */ /* 0x000fe200078e00ff */
[----:B------:R-:W-:Y:S01]  /*0630*/  ISETP.GE.U32.AND P6, PT, R10, 0x2, PT ;  /* 0x000000020a00780c */ /* 0x000fe20003fc6070 */
[----:B-----5:R-:W-:Y:S01]  /*0640*/  @!UP0 ULEA UR6, UR7, UR6, 0x18 ;  /* 0x0000000607068291 */ /* 0x020fe2000f8ec03f */
[----:B------:R-:W-:Y:S01]  /*0650*/  LOP3.LUT R0, R0, 0xfffffffc, RZ, 0xc0, !PT ;  /* 0xfffffffc00007812 */ /* 0x000fe200078ec0ff */
[----:B------:R-:W-:Y:S01]  /*0660*/  VOTEU.ALL UP0, P0 ;  /* 0x00000000003f7886 */ /* 0x000fe20000000000 */
[----:B------:R-:W-:-:S02]  /*0670*/  ISETP.NE.AND P4, PT, R9, R4, PT ;  /* 0x000000040900720c */ /* 0x000fc40003f85270 */
[----:B------:R-:W-:Y:S01]  /*0680*/  IADD3 R0, R3, -R0, RZ ;  /* 0x8000000003007210 */ /* 0x000fe20007ffe0ff */
[----:B0-----:R-:W-:Y:S01]  /*0690*/  IMAD.MOV R14, RZ, RZ, -R11 ;  /* 0x000000ffff0e7224 */ /* 0x001fe200078e0a0b */
[----:B------:R-:W-:Y:S02]  /*06a0*/  LOP3.LUT R157, R157, 0xc, R8, 0x78, !PT ;  /* 0x0000000c9d9d7812 */ /* 0x000fe400078e7808 */
[C---:B------:R-:W-:Y:S01]  /*06b0*/  ISETP.NE.AND P1, PT, R0.reuse, 0x3, PT ;  /* 0x000000030000780c */ /* 0x040fe20003f25270 */
[----:B--2---:R-:W-:Y:S01]  /*06c0*/  IMAD R9, R5, R14, R2 ;  /* 0x0000000e05097224 */ /* 0x004fe200078e0202 */
[----:B------:R-:W-:Y:S01]  /*06d0*/  LOP3.LUT P0, RZ, R7, 0x7, RZ, 0xc0, !PT ;  /* 0x0000000707ff7812 */ /* 0x000fe2000780c0ff */
[----:B------:R-:W0:Y:S02]  /*06e0*/  FENCE.VIEW.ASYNC.S ;  /* 0x00000000000073c6 */ /* 0x000e240000000000 */
[----:B0-----:R0:W1:Y:S01]  /*06f0*/  @!UP0 SYNCS.EXCH.64 URZ, [UR6+0x50], UR4 ;  /* 0x00005004063f85b2 */ /* 0x0010620008000100 */
[----:B------:R-:W-:-:S02]  /*0700*/  ISETP.EQ.OR P1, PT, R0, RZ, !P1 ;  /* 0x000000ff0000720c */ /* 0x000fc40004f22670 */
[C---:B------:R-:W-:Y:S02]  /*0710*/  ISETP.LT.U32.AND P0, PT, R157.reuse, 0x2, !P0 ;  /* 0x000000029d00780c */ /* 0x040fe40004701070 */
[----:B------:R-:W-:Y:S02]  /*0720*/  ISETP.EQ.AND P1, PT, R6, RZ, P1 ;  /* 0x000000ff0600720c */ /* 0x000fe40000f22270 */
[----:B------:R-:W-:Y:S02]  /*0730*/  @P4 LEA.HI R8, R157, R157, RZ, 0x1 ;  /* 0x0000009d9d084211 */ /* 0x000fe400078f08ff */
[----:B------:R-:W-:Y:S02]  /*0740*/  SEL R6, RZ, 0x1, !P1 ;  /* 0x00000001ff067807 */ /* 0x000fe40004800000 */
[----:B------:R-:W-:Y:S02]  /*0750*/  @P4 SHF.R.S32.HI R8, RZ, 0x1, R8 ;  /* 0x00000001ff084819 */ /* 0x000fe40000011408 */
[----:B------:R-:W-:-:S02]  /*0760*/  SEL R6, R6, 0x2, P6 ;  /* 0x0000000206067807 */ /* 0x000fc40003000000 */
[----:B------:R-:W-:Y:S01]  /*0770*/  @P4 ISETP.NE.AND P5, PT, R8, R9, PT ;  /* 0x000000090800420c */ /* 0x000fe20003fa5270 */
[----:B------:R0:W2:Y:S01]  /*0780*/  @!UP1 SYNCS.EXCH.64 URZ, [UR6+0x58], UR4 ;  /* 0x00005804063f95b2 */ /* 0x0000a20008000100 */
[----:B------:R-:W-:Y:S01]  /*0790*/  SEL R8, RZ, 0x1, !P0 ;  /* 0x00000001ff087807 */ /* 0x000fe20004000000 */
[----:B------:R0:W-:Y:S01]  /*07a0*/  STL [R1+0x200], R6 ;  /* 0x0002000601007387 */ /* 0x0001e20000100800 */
[----:B------:R-:W-:Y:S01]  /*07b0*/  @P4 SEL R19, RZ, 0x1, P5 ;  /* 0x00000001ff134807 */ /* 0x000fe20002800000 */
[----:B------:R-:W-:-:S03]  /*07c0*/  NOP ;  /* 0x0000000000007918 */ /* 0x000fc60000000000 */
[----:B------:R-:W-:Y:S01]  /*07d0*/  LOP3.LUT R19, R19, R8, RZ, 0xc0, !PT ;  /* 0x0000000813137212 */ /* 0x000fe200078ec0ff */
[----:B-1----:R-:W-:Y:S06]  /*07e0*/  @!P2 BRA `(.L_x_3) ;  /* 0x000000000008a947 */ /* 0x002fec0003800000 */
[----:B--2-4-:R-:W-:Y:S01]  /*07f0*/  UCGABAR_ARV ;  /* 0x00000000000079c7 */ /* 0x014fe20008000000 */
[----:B------:R-:W-:Y:S05]  /*0800*/  BRA `(.L_x_4) ;  /* 0x0000000000047947 */ /* 0x000fea0003800000 */
.L_x_3:
[----:B--2-4-:R-:W-:Y:S01]  /*0810*/  NOP ;  /* 0x0000000000007918 */ /* 0x014fe20000000000 */
.L_x_4:
[----:B0-----:R-:W0:Y:S01]  /*0820*/  LDC R6, c[0x0][0x65c] ;  /* 0x00019700ff067b82 */ /* 0x001e220000000800 */
[----:B------:R-:W-:Y:S01]  /*0830*/  IMAD.MOV.U32 R7, RZ, RZ, RZ ;  /* 0x000000ffff077224 */ /* 0x000fe200078e00ff */
[----:B0-----:R-:W-:Y:S01]  /*0840*/  ISETP.NE.AND P1, PT, R6, 0x1, PT ;  /* 0x000000010600780c */ /* 0x001fe20003f25270 */
[----:B------:R-:W-:-:S12]  /*0850*/  IMAD.U32 R6, RZ, RZ, UR8 ;  /* 0x00000008ff067e24 */ /* 0x000fd8000f8e00ff */
[----:B------:R-:W0:Y:S01]  /*0860*/  @P1 LDC R9, c[0x0][0x10] ;  /* 0x00000400ff091b82 */ /* 0x000e220000000800 */
[----:B------:R-:W-:Y:S01]  /*0870*/  @P1 IMAD.MOV.U32 R3, RZ, RZ, RZ ;  /* 0x000000ffff031224 */ /* 0x000fe200078e00ff */
[----:B------:R-:W-:-:S06]  /*0880*/  @P1 MOV R13, RZ ;  /* 0x000000ff000d1202 */ /* 0x000fcc0000000f00 */
[----:B------:R-:W1:Y:S01]  /*0890*/  @!P1 LDC R11, c[0x0][0xc] ;  /* 0x00000300ff0b9b82 */ /* 0x000e620000000800 */
[----:B0-----:R-:W-:-:S04]  /*08a0*/  @P1 IMAD.WIDE.U32 R8, R9, UR8, R2 ;  /* 0x0000000809081c25 */ /* 0x001fc8000f8e0002 */
[----:B------:R-:W-:Y:S01]  /*08b0*/  @P1 IMAD.MOV.U32 R15, RZ, RZ, R8 ;  /* 0x000000ffff0f1224 */ /* 0x000fe200078e0008 */
[----:B------:R-:W-:Y:S01]  /*08c0*/  @P1 IADD3 R18, R9, R13, RZ ;  /* 0x0000000d09121210 */ /* 0x000fe20007ffe0ff */
[----:B-1----:R-:W-:-:S04]  /*08d0*/  @!P1 IMAD.WIDE.U32 R6, R2, R11, R6 ;  /* 0x0000000b02069225 */ /* 0x002fc800078e0006 */
[----:B------:R-:W-:Y:S02]  /*08e0*/  @!P1 IMAD.MOV.U32 R15, RZ, RZ, R6 ;  /* 0x000000ffff0f9224 */ /* 0x000fe400078e0006 */
[----:B------:R-:W-:-:S03]  /*08f0*/  @!P1 IMAD.MOV.U32 R18, RZ, RZ, R7 ;  /* 0x000000ffff129224 */ /* 0x000fc600078e0007 */
[----:B------:R0:W-:Y:S04]  /*0900*/  STL [R1+0x208], R15 ;  /* 0x0002080f01007387 */ /* 0x0001e80000100800 */
[----:B------:R0:W-:Y:S01]  /*0910*/  STL [R1+0x204], R18 ;  /* 0x0002041201007387 */ /* 0x0001e20000100800 */
[----:B------:R-:W-:Y:S05]  /*0920*/  @!P2 BRA `(.L_x_5) ;  /* 0x00000000000ca947 */ /* 0x000fea0003800000 */
[----:B------:R-:W-:Y:S01]  /*0930*/  UCGABAR_WAIT ;  /* 0x0000000000007dc7 */ /* 0x000fe20008000000 */
[----:B------:R-:W-:Y:S01]  /*0940*/  CCTL.IVALL ;  /* 0x00000000ff00798f */ /* 0x000fe20002000000 */
[----:B------:R-:W-:Y:S05]  /*0950*/  BRA `(.L_x_6) ;  /* 0x0000000000047947 */ /* 0x000fea0003800000 */
.L_x_5:
[----:B------:R-:W-:Y:S06]  /*0960*/  BAR.SYNC.DEFER_BLOCKING 0x0 ;  /* 0x0000000000007b1d */ /* 0x000fec0000010000 */
.L_x_6:
[----:B------:R-:W-:Y:S05]  /*0970*/  @!P3 BRA `(.L_x_7) ;  /* 0x0000016400ecb947 */ /* 0x000fea0003800000 */
[----:B------:R-:W-:-:S13]  /*0980*/  ISETP.GT.U32.AND P0, PT, R10, 0x1, PT ;  /* 0x000000010a00780c */ /* 0x000fda0003f04070 */
[----:B------:R-:W-:Y:S05]  /*0990*/  @P0 EXIT ;  /* 0x000000000000094d */ /* 0x000fea0003800000 */
[----:B------:R-:W-:Y:S01]  /*09a0*/  ULDC.64 UR4, c[0x0][0x650] ;  /* 0x0001940000047ab9 */ /* 0x000fe20000000a00 */
[----:B------:R-:W-:Y:S01]  /*09b0*/  PRMT R0, RZ, 0x7610, R0 ;  /* 0x00007610ff007816 */ /* 0x000fe20000000000 */
[----:B------:R-:W-:Y:S01]  /*09c0*/  IMAD.MOV.U32 R22, RZ, RZ, -0x1 ;  /* 0xffffffffff167424 */ /* 0x000fe200078e00ff */
[----:B------:R-:W-:Y:S01]  /*09d0*/  ISETP.GE.U32.AND P0, PT, R15, UR4, PT ;  /* 0x000000040f007c0c */ /* 0x000fe2000bf06070 */
[----:B------:R-:W-:Y:S01]  /*09e0*/  IMAD.MOV.U32 R154, RZ, RZ, -0x1 ;  /* 0xffffffffff9a7424 */ /* 0x000fe200078e00ff */
[----:B------:R-:W-:Y:S02]  /*09f0*/  MOV R23, 0xffffffff ;  /* 0xffffffff00177802 */ /* 0x000fe40000000f00 */
[----:B------:R-:W-:-:S13]  /*0a00*/  ISETP.GE.U32.AND.EX P0, PT, R18, UR5, PT, P0 ;  /* 0x0000000512007c0c */ /* 0x000fda000bf06100 */
[----:B------:R-:W-:Y:S05]  /*0a10*/  @P0 BRA `(.L_x_8) ;  /* 0x0000000400300947 */ /* 0x000fea0003800000 */
[----:B------:R-:W1:Y:S01]  /*0a20*/  LDC.64 R16, c[0x0][0x628] ;  /* 0x00018a00ff107b82 */ /* 0x000e620000000a00 */
[----:B------:R-:W-:Y:S01]  /*0a30*/  MOV R6, R15 ;  /* 0x0000000f00067202 */ /* 0x000fe20000000f00 */
[----:B------:R-:W-:-:S06]  /*0a40*/  IMAD.MOV.U32 R7, RZ, RZ, R18 ;  /* 0x000000ffff077224 */ /* 0x000fcc00078e0012 */
[----:B------:R-:W2:Y:S08]  /*0a50*/  LDC R0, c[0x0][0x630] ;  /* 0x00018c00ff007b82 */ /* 0x000eb00000000800 */
[----:B------:R-:W3:Y:S01]  /*0a60*/  LDC.64 R20, c[0x0][0x620] ;  /* 0x00018800ff147b82 */ /* 0x000ee20000000a00 */
[----:B-1----:R-:W-:-:S04]  /*0a70*/  ISETP.NE.U32.AND P0, PT, R16, RZ, PT ;  /* 0x000000ff1000720c */ /* 0x002fc80003f05070 */
[----:B------:R-:W-:-:S13]  /*0a80*/  ISETP.NE.AND.EX P0, PT, R17, RZ, PT, P0 ;  /* 0x000000ff1100720c */ /* 0x000fda0003f05300 */
[----:B--23--:R-:W-:Y:S05]  /*0a90*/  @!P0 BRA `(.L_x_9) ;  /* 0x0000000000288947 */ /* 0x00cfea0003800000 */
[----:B------:R-:W1:Y:S02]  /*0aa0*/  LDC R11, c[0x0][0x634] ;  /* 0x00018d00ff0b7b82 */ /* 0x000e640000000800 */
[----:B-1----:R-:W-:-:S05]  /*0ab0*/  IADD3 R11, P0, R15, R11, RZ ;  /* 0x0000000b0f0b7210 */ /* 0x002fca0007f1e0ff */
[----:B------:R-:W-:-:S04]  /*0ac0*/  IMAD.X R13, RZ, RZ, R18, P0 ;  /* 0x000000ffff0d7224 */ /* 0x000fc800000e0612 */
[----:B------:R-:W-:-:S04]  /*0ad0*/  IMAD.WIDE.U32 R6, R13, R16, RZ ;  /* 0x000000100d067225 */ /* 0x000fc800078e00ff */
[----:B------:R-:W-:-:S04]  /*0ae0*/  IMAD.WIDE.U32 R8, P0, R11, R17, R6 ;  /* 0x000000110b087225 */ /* 0x000fc80007800006 */
[----:B------:R-:W-:Y:S01]  /*0af0*/  IMAD.WIDE.U32 R6, R11, R16, RZ ;  /* 0x000000100b067225 */ /* 0x000fe200078e00ff */
[----:B------:R-:W-:-:S03]  /*0b00*/  IADD3.X R11, RZ, RZ, RZ, P0, !PT ;  /* 0x000000ffff0b7210 */ /* 0x000fc600007fe4ff */
[----:B------:R-:W-:Y:S01]  /*0b10*/  IMAD.MOV.U32 R10, RZ, RZ, R9 ;  /* 0x000000ffff0a7224 */ /* 0x000fe200078e0009 */
[----:B------:R-:W-:-:S05]  /*0b20*/  IADD3 RZ, P0, R7, R8, RZ ;  /* 0x0000000807ff7210 */ /* 0x000fca0007f1e0ff */
[----:B------:R-:W-:-:S08]  /*0b30*/  IMAD.WIDE.U32.X R6, R13, R17, R10, P0 ;  /* 0x000000110d067225 */ /* 0x000fd000000e040a */
.L_x_9:
[-CC-:B------:R-:W-:Y:S01]  /*0b40*/  SHF.R.U64 R154, R6, R0.reuse, R7.reuse ;  /* 0x00000000069a7219 */ /* 0x180fe20000001207 */
[----:B------:R-:W1:Y:S01]  /*0b50*/  LDC.64 R24, c[0x0][0x640] ;  /* 0x00019000ff187b82 */ /* 0x000e620000000a00 */
[----:B------:R-:W-:Y:S01]  /*0b60*/  SHF.R.U32.HI R0, RZ, R0, R7 ;  /* 0x00000000ff007219 */ /* 0x000fe20000011607 */
[----:B------:R-:W-:Y:S01]  /*0b70*/  IMAD.MOV.U32 R17, RZ, RZ, 0x1 ;  /* 0x00000001ff117424 */ /* 0x000fe200078e00ff */
[----:B------:R-:W-:Y:S02]  /*0b80*/  IADD3 R3, P0, RZ, -R154, RZ ;  /* 0x8000009aff037210 */ /* 0x000fe40007f1e0ff */
[----:B------:R-:W-:-:S03]  /*0b90*/  MOV R6, R15 ;  /* 0x0000000f00067202 */ /* 0x000fc60000000f00 */
[----:B------:R-:W2:Y:S01]  /*0ba0*/  LDC R8, c[0x0][0x618] ;  /* 0x00018600ff087b82 */ /* 0x000ea20000000800 */
[----:B------:R-:W-:-:S04]  /*0bb0*/  IMAD.X R7, RZ, RZ, ~R0, P0 ;  /* 0x000000ffff077224 */ /* 0x000fc800000e0e00 */
[-C--:B------:R-:W-:Y:S02]  /*0bc0*/  IMAD R0, R7, R20.reuse, RZ ;  /* 0x0000001407007224 */ /* 0x080fe400078e02ff */
[----:B------:R-:W-:Y:S01]  /*0bd0*/  IMAD.MOV.U32 R7, RZ, RZ, R18 ;  /* 0x000000ffff077224 */ /* 0x000fe200078e0012 */
[----:B------:R-:W3:Y:S01]  /*0be0*/  LDC R12, c[0x0][0x608] ;  /* 0x00018200ff0c7b82 */ /* 0x000ee20000000800 */
[----:B------:R-:W-:-:S04]  /*0bf0*/  IMAD.WIDE.U32 R6, R3, R20, R6 ;  /* 0x0000001403067225 */ /* 0x000fc800078e0006 */
[----:B------:R-:W-:-:S03]  /*0c00*/  IMAD R3, R3, R21, R0 ;  /* 0x0000001503037224 */ /* 0x000fc600078e0200 */
[----:B------:R-:W4:Y:S01]  /*0c10*/  LDC R16, c[0x0][0x658] ;  /* 0x00019600ff107b82 */ /* 0x000f220000000800 */
[----:B-1----:R-:W-:Y:S01]  /*0c20*/  ISETP.NE.U32.AND P0, PT, R24, RZ, PT ;  /* 0x000000ff1800720c */ /* 0x002fe20003f05070 */
[----:B------:R-:W-:Y:S02]  /*0c30*/  IMAD R21, R5, R14, R2 ;  /* 0x0000000e05157224 */ /* 0x000fe400078e0202 */
[----:B------:R-:W-:Y:S01]  /*0c40*/  IMAD.IADD R3, R7, 0x1, R3 ;  /* 0x0000000107037824 */ /* 0x000fe200078e0203 */
[----:B------:R-:W-:Y:S02]  /*0c50*/  ISETP.NE.AND.EX P0, PT, R25, RZ, PT, P0 ;  /* 0x000000ff1900720c */ /* 0x000fe40003f05300 */
[----:B------:R-:W-:Y:S01]  /*0c60*/  MOV R7, 0xffffffff ;  /* 0xffffffff00077802 */ /* 0x000fe20000000f00 */
[----:B------:R-:W1:Y:S01]  /*0c70*/  LDC R23, c[0x0][0x600] ;  /* 0x00018000ff177b82 */ /* 0x000e620000000800 */
[-CC-:B--2---:R-:W-:Y:S02]  /*0c80*/  SHF.R.U64 R10, R6, R8.reuse, R3.reuse ;  /* 0x00000008060a7219 */ /* 0x184fe40000001203 */
[----:B------:R-:W-:-:S05]  /*0c90*/  SHF.R.U32.HI R3, RZ, R8, R3 ;  /* 0x00000008ff037219 */ /* 0x000fca0000011603 */
[----:B------:R-:W2:Y:S01]  /*0ca0*/  LDC R13, c[0x0][0x648] ;  /* 0x00019200ff0d7b82 */ /* 0x000ea20000000800 */
[-CC-:B---3--:R-:W-:Y:S02]  /*0cb0*/  SHF.R.U64 R20, R10, R12.reuse, R3.reuse ;  /* 0x0000000c0a147219 */ /* 0x188fe40000001203 */
[----:B------:R-:W-:-:S05]  /*0cc0*/  SHF.R.U32.HI R3, RZ, R12, R3 ;  /* 0x0000000cff037219 */ /* 0x000fca0000011603 */
[----:B0-----:R-:W0:Y:S01]  /*0cd0*/  LDC R15, c[0x0][0x638] ;  /* 0x00018e00ff0f7b82 */ /* 0x001e220000000800 */
[-CC-:B----4-:R-:W-:Y:S02]  /*0ce0*/  SHF.R.U64 R12, R20, R16.reuse, R3.reuse ;  /* 0x00000010140c7219 */ /* 0x190fe40000001203 */
[-C--:B------:R-:W-:Y:S02]  /*0cf0*/  SHF.L.U32 R0, R7, R16.reuse, RZ ;  /* 0x0000001007007219 */ /* 0x080fe400000006ff */
[----:B------:R-:W-:Y:S01]  /*0d00*/  SHF.R.U32.HI R3, RZ, R16, R3 ;  /* 0x00000010ff037219 */ /* 0x000fe20000011603 */
[----:B------:R-:W-:Y:S01]  /*0d10*/  IMAD.MOV.U32 R2, RZ, RZ, R12 ;  /* 0x000000ffff027224 */ /* 0x000fe200078e000c */
[----:B------:R-:W-:Y:S01]  /*0d20*/  LOP3.LUT R5, RZ, R0, RZ, 0x33, !PT ;  /* 0x00000000ff057212 */ /* 0x000fe200078e33ff */
[----:B------:R-:W3:Y:S01]  /*0d30*/  LDC R18, c[0x0][0x610] ;  /* 0x00018400ff127b82 */ /* 0x000ee20000000800 */
[----:B------:R-:W-:Y:S05]  /*0d40*/  @!P0 BRA `(.L_x_10) ;  /* 0x0000000000288947 */ /* 0x000fea0003800000 */
[----:B------:R-:W4:Y:S02]  /*0d50*/  LDC R9, c[0x0][0x64c] ;  /* 0x00019300ff097b82 */ /* 0x000f240000000800 */
[----:B----4-:R-:W-:-:S04]  /*0d60*/  IADD3 R9, P0, R12, R9, RZ ;  /* 0x000000090c097210 */ /* 0x010fc80007f1e0ff */
[----:B------:R-:W-:-:S05]  /*0d70*/  IADD3.X R11, RZ, R3, RZ, P0, !PT ;  /* 0x00000003ff0b7210 */ /* 0x000fca00007fe4ff */
[----:B------:R-:W-:-:S04]  /*0d80*/  IMAD.WIDE.U32 R2, R11, R24, RZ ;  /* 0x000000180b027225 */ /* 0x000fc800078e00ff */
[----:B------:R-:W-:-:S04]  /*0d90*/  IMAD.WIDE.U32 R6, P0, R9, R25, R2 ;  /* 0x0000001909067225 */ /* 0x000fc80007800002 */
[----:B------:R-:W-:-:S04]  /*0da0*/  IMAD.WIDE.U32 R2, R9, R24, RZ ;  /* 0x0000001809027225 */ /* 0x000fc800078e00ff */
[----:B------:R-:W-:Y:S01]  /*0db0*/  IMAD.X R9, RZ, RZ, RZ, P0 ;  /* 0x000000ffff097224 */ /* 0x000fe200000e06ff */
[----:B------:R-:W-:Y:S01]  /*0dc0*/  IADD3 RZ, P0, R3, R6, RZ ;  /* 0x0000000603ff7210 */ /* 0x000fe20007f1e0ff */
[----:B------:R-:W-:-:S04]  /*0dd0*/  IMAD.MOV.U32 R8, RZ, RZ, R7 ;  /* 0x000000ffff087224 */ /* 0x000fc800078e0007 */
[----:B------:R-:W-:-:S08]  /*0de0*/  IMAD.WIDE.U32.X R2, R11, R25, R8, P0 ;  /* 0x000000190b027225 */ /* 0x000fd000000e0408 */
.L_x_10:
[----:B--2---:R-:W-:Y:S02]  /*0df0*/  SHF.R.U64 R2, R2, R13, R3 ;  /* 0x0000000d02027219 */ /* 0x004fe40000001203 */
[----:B------:R-:W-:Y:S02]  /*0e00*/  SHF.L.U32 R0, R17, R16, RZ ;  /* 0x0000001011007219 */ /* 0x000fe400000006ff */
[----:B------:R-:W-:Y:S01]  /*0e10*/  LOP3.LUT R5, R20, R5, RZ, 0xc0, !PT ;  /* 0x0000000514057212 */ /* 0x000fe200078ec0ff */
[----:B------:R-:W-:Y:S01]  /*0e20*/  IMAD.MOV R6, RZ, RZ, -R2 ;  /* 0x000000ffff067224 */ /* 0x000fe200078e0a02 */
[----:B-1----:R-:W-:Y:S02]  /*0e30*/  IADD3 R3, R23, -0x1, RZ ;  /* 0xffffffff17037810 */ /* 0x002fe40007ffe0ff */
[----:B------:R-:W-:Y:S01]  /*0e40*/  SEL R4, R4, R21, !P1 ;  /* 0x0000001504047207 */ /* 0x000fe20004800000 */
[----:B------:R-:W-:Y:S01]  /*0e50*/  IMAD R5, R0, R2, R5 ;  /* 0x0000000200057224 */ /* 0x000fe200078e0205 */
[----:B------:R-:W-:Y:S01]  /*0e60*/  LOP3.LUT R3, R10, R3, RZ, 0xc0, !PT ;  /* 0x000000030a037212 */ /* 0x000fe200078ec0ff */
[----:B0-----:R-:W-:-:S02]  /*0e70*/  IMAD R0, R6, R15, R12 ;  /* 0x0000000f06007224 */ /* 0x001fc400078e020c */
[----:B---3--:R-:W-:Y:S02]  /*0e80*/  IMAD R4, R5, R18, R4 ;  /* 0x0000001205047224 */ /* 0x008fe400078e0204 */
[----:B------:R-:W-:Y:S02]  /*0e90*/  IMAD R23, R0, R23, R3 ;  /* 0x0000001700177224 */ /* 0x000fe400078e0203 */
[----:B------:R-:W-:-:S03]  /*0ea0*/  IMAD.MOV.U32 R2, RZ, RZ, 0x1 ;  /* 0x00000001ff027424 */ /* 0x000fc600078e00ff */
[----:B------:R-:W-:Y:S02]  /*0eb0*/  SEL R22, R23, R4, !P1 ;  /* 0x0000000417167207 */ /* 0x000fe40004800000 */
[----:B------:R-:W-:Y:S02]  /*0ec0*/  PRMT R0, R2, 0x7610, R0 ;  /* 0x0000761002007816 */ /* 0x000fe40000000000 */
[----:B------:R-:W-:-:S07]  /*0ed0*/  SEL R23, R4, R23, !P1 ;  /* 0x0000001704177207 */ /* 0x000fce0004800000 */
.L_x_8:
[----:B------:R-:W-:-:S08]  /*0ee0*/  NOP ;  /* 0x0000000000007918 */ /* 0x000fd00000000000 */
[----:B------:R-:W1:Y:S02]  /*0ef0*/  USETMAXREG.TRY_ALLOC.CTAPOOL UP0, 0xe8 ;  /* 0x000000e8000079c8 */ /* 0x000e640008000600 */
[----:B-1----:R-:W-:-:S13]  /*0f00*/  PLOP3.LUT P0, PT, PT, PT, UP0, 0x80, 0x0 ;  /* 0x000000000000781c */ /* 0x002fda0003f0f008 */
[----:B------:R-:W-:Y:S05]  /*0f10*/  @!P0 BRA `(.L_x_8) ;  /* 0xfffffffc00f08947 */ /* 0x000fea000383ffff */
[----:B------:R-:W-:Y:S01]  /*0f20*/  ULDC.64 UR4, c[0x0][0x598] ;  /* 0x0001660000047ab9 */ /* 0x000fe20000000a00 */
[----:B------:R-:W-:Y:S01]  /*0f30*/  ULDC.64 UR36, c[0x0][0x208] ;  /* 0x0000820000247ab9 */ /* 0x000fe20000000a00 */
[----:B------:R-:W-:-:S04]  /*0f40*/  ISETP.NE.U32.AND P0, PT, RZ, UR4, PT ;  /* 0x00000004ff007c0c */ /* 0x000fc8000bf05070 */
[----:B------:R-:W-:-:S13]  /*0f50*/  ISETP.NE.AND.EX P0, PT, RZ, UR5, PT, P0 ;  /* 0x00000005ff007c0c */ /* 0x000fda000bf05300 */
[----:B------:R-:W-:Y:S05]  /*0f60*/  @!P0 BRA `(.L_x_11) ;  /* 0x00000000001c8947 */ /* 0x000fea0003800000 */
[----:B------:R-:W1:Y:S02]  /*0f70*/  LDC.64 R2, c[0x0][0x598] ;  /* 0x00016600ff027b82 */ /* 0x000e640000000a00 */
[----:B-1----:R-:W2:Y:S02]  /*0f80*/  LDG.E.64 R2, desc[UR36][R2.64] ;  /* 0x0000002402027981 */ /* 0x002ea4000c1e1b00 */
[----:B--2---:R-:W-:-:S04]  /*0f90*/  ISETP.NE.U32.AND P0, PT, R2, RZ, PT ;  /* 0x000000ff0200720c */ /* 0x004fc80003f05070 */
[----:B------:R-:W-:-:S13]  /*0fa0*/  ISETP.NE.AND.EX P0, PT, R3, RZ, PT, P0 ;  /* 0x000000ff0300720c */ /* 0x000fda0003f05300 */
[----:B------:R-:W-:Y:S05]  /*0fb0*/  @!P0 BRA `(.L_x_11) ;  /* 0x0000000000088947 */ /* 0x000fea0003800000 */
[----:B------:R1:W5:Y:S01]  /*0fc0*/  LD.E R17, desc[UR36][R2.64] ;  /* 0x0000002402117980 */ /* 0x000362000c101900 */
[----:B------:R-:W-:Y:S05]  /*0fd0*/  BRA `(.L_x_12) ;  /* 0x0000000000247947 */ /* 0x000fea0003800000 */
.L_x_11:
[----:B------:R-:W-:Y:S02]  /*0fe0*/  ULDC.64 UR4, c[0x0][0x588] ;  /* 0x0001620000047ab9 */ /* 0x000fe40000000a00 */
[----:B------:R-:W-:-:S04]  /*0ff0*/  ISETP.NE.U32.AND P0, PT, RZ, UR4, PT ;  /* 0x00000004ff007c0c */ /* 0x000fc8000bf05070 */
[----:B------:R-:W-:-:S13]  /*1000*/  ISETP.NE.AND.EX P0, PT, RZ, UR5, PT, P0 ;  /* 0x00000005ff007c0c */ /* 0x000fda000bf05300 */
[----:B------:R-:W-:Y:S05]  /*1010*/  @!P0 BRA `(.L_x_13) ;  /* 0x00000000000c8947 */ /* 0x000fea0003800000 */
[----:B------:R-:W1:Y:S02]  /*1020*/  LDC.64 R2, c[0x0][0x588] ;  /* 0x00016200ff027b82 */ /* 0x000e640000000a00 */
[----:B-1----:R2:W5:Y:S01]  /*1030*/  LDG.E R17, desc[UR36][R2.64] ;  /* 0x0000002402117981 */ /* 0x002562000c1e1900 */
[----:B------:R-:W-:Y:S05]  /*1040*/  BRA `(.L_x_12) ;  /* 0x0000000000087947 */ /* 0x000fea0003800000 */
.L_x_13:
[----:B------:R-:W-:Y:S02]  /*1050*/  ULDC UR4, c[0x0][0x580] ;  /* 0x0001600000047ab9 */ /* 0x000fe40000000800 */
[----:B------:R-:W-:-:S07]  /*1060*/  MOV R17, UR4 ;  /* 0x0000000400117c02 */ /* 0x000fce0008000f00 */
.L_x_12:
[----:B------:R-:W-:Y:S02]  /*1070*/  ULDC.64 UR4, c[0x0][0x5a0] ;  /* 0x0001680000047ab9 */ /* 0x000fe40000000a00 */
[----:B------:R-:W-:-:S04]  /*1080*/  ISETP.NE.U32.AND P0, PT, RZ, UR4, PT ;  /* 0x00000004ff007c0c */ /* 0x000fc8000bf05070 */
[----:B------:R-:W-:-:S13]  /*1090*/  ISETP.NE.AND.EX P0, PT, RZ, UR5, PT, P0 ;  /* 0x00000005ff007c0c */ /* 0x000fda000bf05300 */
[----:B------:R-:W-:Y:S05]  /*10a0*/  @!P0 BRA `(.L_x_14) ;  /* 0x00000000001c8947 */ /* 0x000fea0003800000 */
[----:B-12---:R-:W1:Y:S02]  /*10b0*/  LDC.64 R2, c[0x0][0x5a0] ;  /* 0x00016800ff027b82 */ /* 0x006e640000000a00 */
[----:B-1----:R-:W2:Y:S02]  /*10c0*/  LDG.E.64 R2, desc[UR36][R2.64] ;  /* 0x0000002402027981 */ /* 0x002ea4000c1e1b00 */
[----:B--2---:R-:W-:-:S04]  /*10d0*/  ISETP.NE.U32.AND P0, PT, R2, RZ, PT ;  /* 0x000000ff0200720c */ /* 0x004fc80003f05070 */
[----:B------:R-:W-:-:S13]  /*10e0*/  ISETP.NE.AND.EX P0, PT, R3, RZ, PT, P0 ;  /* 0x000000ff0300720c */ /* 0x000fda0003f05300 */
[----:B------:R-:W-:Y:S05]  /*10f0*/  @!P0 BRA `(.L_x_14) ;  /* 0x0000000000088947 */ /* 0x000fea0003800000 */
[----:B0-----:R0:W5:Y:S01]  /*1100*/  LD.E R18, desc[UR36][R2.64] ;  /* 0x0000002402127980 */ /* 0x001162000c101900 */
[----:B------:R-:W-:Y:S05]  /*1110*/  BRA `(.L_x_15) ;  /* 0x0000000000247947 */ /* 0x000fea0003800000 */
.L_x_14:
[----:B------:R-:W-:Y:S02]  /*1120*/  ULDC.64 UR4, c[0x0][0x590] ;  /* 0x0001640000047ab9 */ /* 0x000fe40000000a00 */
[----:B------:R-:W-:-:S04]  /*1130*/  ISETP.NE.U32.AND P0, PT, RZ, UR4, PT ;  /* 0x00000004ff007c0c */ /* 0x000fc8000bf05070 */
[----:B------:R-:W-:-:S13]  /*1140*/  ISETP.NE.AND.EX P0, PT, RZ, UR5, PT, P0 ;  /* 0x00000005ff007c0c */ /* 0x000fda000bf05300 */
[----:B------:R-:W-:Y:S05]  /*1150*/  @!P0 BRA `(.L_x_16) ;  /* 0x00000000000c8947 */ /* 0x000fea0003800000 */
[----:B-12---:R-:W0:Y:S02]  /*1160*/  LDC.64 R2, c[0x0][0x590] ;  /* 0x00016400ff027b82 */ /* 0x006e240000000a00 */
[----:B0-----:R1:W5:Y:S01]  /*1170*/  LDG.E R18, desc[UR36][R2.64] ;  /* 0x0000002402127981 */ /* 0x001362000c1e1900 */
[----:B------:R-:W-:Y:S05]  /*1180*/  BRA `(.L_x_15) ;  /* 0x0000000000087947 */ /* 0x000fea0003800000 */
.L_x_16:
[----:B------:R-:W-:Y:S02]  /*1190*/  ULDC UR4, c[0x0][0x584] ;  /* 0x0001610000047ab9 */ /* 0x000fe40000000800 */
[----:B0-----:R-:W-:-:S07]  /*11a0*/  IMAD.U32 R18, RZ, RZ, UR4 ;  /* 0x00000004ff127e24 */ /* 0x001fce000f8e00ff */
.L_x_15:
[----:B------:R-:W-:-:S13]  /*11b0*/  LOP3.LUT P0, RZ, R0, 0xff, RZ, 0xc0, !PT ;  /* 0x000000ff00ff7812 */ /* 0x000fda000780c0ff */
[----:B------:R-:W-:Y:S05]  /*11c0*/  @!P0 EXIT ;  /* 0x000000000000894d */ /* 0x000fea0003800000 */
[----:B------:R-:W-:Y:S01]  /*11d0*/  ULDC UR4, c[0x0][0x28c] ;  /* 0x0000a30000047ab9 */ /* 0x000fe20000000800 */
[----:B------:R-:W-:Y:S01]  /*11e0*/  UMOV UR38, URZ ;  /* 0x0000003f00267c82 */ /* 0x000fe20008000000 */
[----:B------:R-:W-:Y:S01]  /*11f0*/  UIADD3 UR4, UR4, 0x7f, URZ ;  /* 0x0000007f04047890 */ /* 0x000fe2000fffe03f */
[----:B------:R-:W-:-:S03]  /*1200*/  UMOV UR39, URZ ;  /* 0x0000003f00277c82 */ /* 0x000fc60008000000 */
[----:B------:R-:W-:-:S04]  /*1210*/  USHF.R.S32.HI UR5, URZ, 0x1f, UR4 ;  /* 0x0000001f3f057899 */ /* 0x000fc80008011404 */
[----:B------:R-:W-:-:S04]  /*1220*/  ULEA.HI UR5, UR5, UR4, URZ, 0x7 ;  /* 0x0000000405057291 */ /* 0x000fc8000f8f383f */
[----:B------:R-:W-:-:S12]  /*1230*/  USHF.R.S32.HI UR40, URZ, 0x7, UR5 ;  /* 0x000000073f287899 */ /* 0x000fd80008011405 */
.L_x_550:
[----:B---3--:R-:W3:Y:S01]  /*1240*/  S2R R0, SR_TID.X ;  /* 0x0000000000007919 */ /* 0x008ee20000002100 */
[----:B----4-:R-:W4:Y:S01]  /*1250*/  S2UR UR7, SR_CgaCtaId ;  /* 0x00000000000779c3 */ /* 0x010f220000008800 */
[----:B------:R-:W-:Y:S02]  /*1260*/  UMOV UR6, 0x400 ;  /* 0x0000040000067882 */ /* 0x000fe40000000000 */
[----:B----4-:R-:W-:Y:S01]  /*1270*/  ULEA UR6, UR7, UR6, 0x18 ;  /* 0x0000000607067291 */ /* 0x010fe2000f8ec03f */
[----:B---3--:R-:W-:-:S04]  /*1280*/  LOP3.LUT R0, R0, 0x80, RZ, 0xc0, !PT ;  /* 0x0000008000007812 */ /* 0x008fc800078ec0ff */
[----:B------:R-:W-:-:S06]  /*1290*/  SHF.R.U32.HI R0, RZ, 0x7, R0 ;  /* 0x00000007ff007819 */ /* 0x000fcc0000011600 */
[----:B------:R-:W3:Y:S02]  /*12a0*/  SHFL.IDX PT, R0, R0, RZ, 0x1f ;  /* 0x00001fff00007589 */ /* 0x000ee400000e0000 */
[----:B---3--:R-:W-:-:S13]  /*12b0*/  R2UR UR4, R0 ;  /* 0x00000000000472ca */ /* 0x008fda00000e0000 */
[----:B------:R-:W-:-:S04]  /*12c0*/  ULEA.HI UR5, UR4, UR4, URZ, 0x1 ;  /* 0x0000000404057291 */ /* 0x000fc8000f8f083f */
[----:B------:R-:W-:-:S04]  /*12d0*/  ULOP3.LUT UR5, UR5, 0x7fffe, URZ, 0xc0, !UPT ;  /* 0x0007fffe05057892 */ /* 0x000fc8000f8ec03f */
[----:B------:R-:W-:-:S03]  /*12e0*/  UIADD3 UR5, UR4, -UR5, URZ ;  /* 0x8000000504057290 */ /* 0x000fc6000fffe03f */
[----:B------:R-:W-:Y:S01]  /*12f0*/  ULDC UR4, c[0x0][0x28c] ;  /* 0x0000a30000047ab9 */ /* 0x000fe20000000800 */
[----:B------:R-:W-:Y:S01]  /*1300*/  ULEA UR5, UR5, UR6, 0xd ;  /* 0x0000000605057291 */ /* 0x000fe2000f8e683f */
[----:B------:R-:W-:-:S03]  /*1310*/  ISETP.LT.AND P0, PT, RZ, UR4, PT ;  /* 0x00000004ff007c0c */ /* 0x000fc6000bf01270 */
[----:B------:R-:W-:-:S04]  /*1320*/  UIADD3 UR5, UR5, 0x100, URZ ;  /* 0x0000010005057890 */ /* 0x000fc8000fffe03f */
[----:B------:R-:W-:-:S04]  /*1330*/  USHF.R.U32.HI UR5, URZ, 0x4, UR5 ;  /* 0x000000043f057899 */ /* 0x000fc80008011605 */
[----:B------:R-:W-:-:S04]  /*1340*/  ULOP3.LUT UR5, UR5, 0x3fff, URZ, 0xc0, !UPT ;  /* 0x00003fff05057892 */ /* 0x000fc8000f8ec03f */
[----:B------:R-:W-:Y:S01]  /*1350*/  ULOP3.LUT UR41, UR5, 0x10000, URZ, 0xfc, !UPT ;  /* 0x0001000005297892 */ /* 0x000fe2000f8efc3f */
[----:B--2---:R-:W-:Y:S11]  /*1360*/  @P0 BRA `(.L_x_17) ;  /* 0x0000000000400947 */ /* 0x004ff60003800000 */
[----:B------:R-:W-:Y:S01]  /*1370*/  MOV R0, 0x0 ;  /* 0x0000000000007802 */ /* 0x000fe20000000f00 */
[----:B------:R-:W-:Y:S01]  /*1380*/  ULDC.64 UR4, c[0x4][0x68] ;  /* 0x01001a0000047ab9 */ /* 0x000fe20000000a00 */
[----:B------:R-:W-:Y:S01]  /*1390*/  ULDC.64 UR6, c[0x4][0x8] ;  /* 0x0100020000067ab9 */ /* 0x000fe20000000a00 */
[----:B------:R-:W-:Y:S01]  /*13a0*/  IMAD.U32 R4, RZ, RZ, UR4 ;  /* 0x00000004ff047e24 */ /* 0x000fe2000f8e00ff */
[----:B012---:R0:W1:Y:S01]  /*13b0*/  LDC.64 R2, c[0x4][R0] ;  /* 0x0100000000027b82 */ /* 0x0070620000000a00 */
[----:B------:R-:W-:Y:S01]  /*13c0*/  MOV R5, UR5 ;  /* 0x0000000500057c02 */ /* 0x000fe20008000f00 */
[----:B------:R-:W-:Y:S01]  /*13d0*/  ULDC.64 UR4, c[0x4][0x70] ;  /* 0x01001c0000047ab9 */ /* 0x000fe20000000a00 */
[----:B------:R-:W-:Y:S01]  /*13e0*/  MOV R10, UR6 ;  /* 0x00000006000a7c02 */ /* 0x000fe20008000f00 */
[----:B------:R-:W-:Y:S01]  /*13f0*/  IMAD.U32 R6, RZ, RZ, UR4 ;  /* 0x00000004ff067e24 */ /* 0x000fe2000f8e00ff */
[----:B------:R-:W-:Y:S01]  /*1400*/  MOV R12, 0x1 ;  /* 0x00000001000c7802 */ /* 0x000fe20000000f00 */
[----:B------:R-:W-:-:S02]  /*1410*/  IMAD.U32 R7, RZ, RZ, UR5 ;  /* 0x00000005ff077e24 */ /* 0x000fc4000f8e00ff */
[----:B------:R-:W-:Y:S02]  /*1420*/  IMAD.U32 R11, RZ, RZ, UR7 ;  /* 0x00000007ff0b7e24 */ /* 0x000fe4000f8e00ff */
[----:B------:R-:W-:Y:S02]  /*1430*/  IMAD.MOV.U32 R8, RZ, RZ, 0x1e1 ;  /* 0x000001e1ff087424 */ /* 0x000fe400078e00ff */
[----:B0-----:R-:W-:-:S07]  /*1440*/  IMAD.MOV.U32 R13, RZ, RZ, RZ ;  /* 0x000000ffff0d7224 */ /* 0x001fce00078e00ff */
[----:B------:R-:W-:-:S07]  /*1450*/  LEPC R20, `(.L_x_17) ;  /* 0x000000001014794e */ /* 0x000fce0000000000 */
[----:B-1---5:R-:W-:Y:S05]  /*1460*/  CALL.ABS.NOINC R2 ;  /* 0x0000000002007343 */ /* 0x022fea0003c00000 */
.L_x_17:
[----:B012---:R-:W2:Y:S02]  /*1470*/  LDL R2, [R1+0x200] ;  /* 0x0002000001027983 */ /* 0x007ea40000100800 */
[----:B--2---:R-:W-:-:S04]  /*1480*/  LOP3.LUT R0, R2, 0x1, RZ, 0xfc, !PT ;  /* 0x0000000102007812 */ /* 0x004fc800078efcff */
[----:B------:R-:W-:-:S13]  /*1490*/  ISETP.NE.AND P0, PT, R0, 0x3, PT ;  /* 0x000000030000780c */ /* 0x000fda0003f05270 */
[----:B------:R-:W-:Y:S05]  /*14a0*/  @!P0 BRA `(.L_x_18) ;  /* 0x0000000000048947 */ /* 0x000fea0003800000 */
[----:B------:R-:W-:Y:S01]  /*14b0*/  BPT.TRAP 0x1 ;  /* 0x000000040000795c */ /* 0x000fe20000300000 */
.L_x_18:
[----:B------:R-:W0:Y:S01]  /*14c0*/  S2UR UR5, SR_CgaCtaId ;  /* 0x00000000000579c3 */ /* 0x000e220000008800 */
[----:B------:R-:W-:Y:S01]  /*14d0*/  UMOV UR4, 0x400 ;  /* 0x0000040000047882 */ /* 0x000fe20000000000 */
[----:B------:R-:W-:Y:S01]  /*14e0*/  IMAD.U32 R3, RZ, RZ, UR39 ;  /* 0x00000027ff037e24 */ /* 0x000fe2000f8e00ff */
[----:B------:R-:W-:-:S04]  /*14f0*/  MOV R2, UR38 ;  /* 0x0000002600027c02 */ /* 0x000fc80008000f00 */
[----:B------:R-:W-:Y:S01]  /*1500*/  SHF.L.U32 R2, R2, 0x1f, RZ ;  /* 0x0000001f02027819 */ /* 0x000fe200000006ff */
[----:B0-----:R-:W-:-:S06]  /*1510*/  ULEA UR4, UR5, UR4, 0x18 ;  /* 0x0000000405047291 */ /* 0x001fcc000f8ec03f */
[----:B------:R-:W-:-:S04]  /*1520*/  IMAD.U32 R0, RZ, RZ, UR4 ;  /* 0x00000004ff007e24 */ /* 0x000fc8000f8e00ff */
[----:B------:R-:W-:-:S04]  /*1530*/  IMAD R3, R3, 0x8, R0 ;  /* 0x0000000803037824 */ /* 0x000fc800078e0200 */
[----:B------:R0:W1:Y:S01]  /*1540*/  SYNCS.PHASECHK.TRANS64.TRYWAIT P1, [R3+URZ], R2 ;  /* 0x00000002030075a7 */ /* 0x000062000802017f */
[----:B------:R-:W-:Y:S05]  /*1550*/  @!P0 BRA `(.L_x_19) ;  /* 0x0000000000048947 */ /* 0x000fea0003800000 */
[----:B------:R-:W-:Y:S01]  /*1560*/  BPT.TRAP 0x1 ;  /* 0x000000040000795c */ /* 0x000fe20000300000 */
.L_x_19:
[----:B-1----:R-:W-:Y:S05]  /*1570*/  @P1 BRA `(.L_x_20) ;  /* 0x0000000000081947 */ /* 0x002fea0003800000 */
[----:B------:R-:W1:Y:S02]  /*1580*/  SYNCS.PHASECHK.TRANS64.TRYWAIT P1, [R3+URZ], R2 ;  /* 0x00000002030075a7 */ /* 0x000e64000802017f */
[----:B-1----:R-:W-:Y:S05]  /*1590*/  @!P1 BRA `(.L_x_21) ;  /* 0x0000017000909947 */ /* 0x002fea0003800000 */
.L_x_20:
[----:B------:R-:W-:-:S04]  /*15a0*/  UISETP.LT.AND UP0, UPT, UR40, 0x1, UPT ;  /* 0x000000012800788c */ /* 0x000fc8000bf01270 */
[----:B------:R-:W-:-:S06]  /*15b0*/  USEL UR4, UR40, 0x1, UP0 ;  /* 0x0000000128047887 */ /* 0x000fcc0008000000 */
[----:B------:R-:W-:Y:S01]  /*15c0*/  MOV R4, UR4 ;  /* 0x0000000400047c02 */ /* 0x000fe20008000f00 */
[----:B------:R-:W-:Y:S05]  /*15d0*/  WARPSYNC.ALL ;  /* 0x0000000000007948 */ /* 0x000fea0003800000 */
[----:B------:R-:W-:-:S04]  /*15e0*/  IADD3 R4, -R4, UR40, RZ ;  /* 0x0000002804047c10 */ /* 0x000fc8000fffe1ff */
[----:B------:R-:W-:Y:S02]  /*15f0*/  ISETP.GE.AND P1, PT, R4, 0x1, PT ;  /* 0x000000010400780c */ /* 0x000fe40003f26270 */
[----:B------:R-:W-:Y:S01]  /*1600*/  R2UR UR4, R0 ;  /* 0x00000000000472ca */ /* 0x000fe200000e0000 */
[----:B------:R-:W-:Y:S01]  /*1610*/  UIMAD UR5, UR39, 0x600, UR41 ;  /* 0x00000600270578a4 */ /* 0x000fe2000f8e0229 */
[----:B------:R-:W-:Y:S01]  /*1620*/  WARPGROUP.ARRIVE ;  /* 0x00000000000079c5 */ /* 0x000fe20000000000 */
[----:B------:R-:W-:Y:S01]  /*1630*/  UMOV UR9, 0x40000040 ;  /* 0x4000004000097882 */ /* 0x000fe20000000000 */
[----:B------:R-:W-:Y:S01]  /*1640*/  UMOV UR11, 0x40000040 ;  /* 0x40000040000b7882 */ /* 0x000fe20000000000 */
[----:B------:R2:W-:Y:S03]  /*1650*/  STL [R1+0x300], R23 ;  /* 0x0003001701007387 */ /* 0x0005e60000100800 */
[----:B------:R-:W-:Y:S01]  /*1660*/  UMOV UR8, UR5 ;  /* 0x0000000500087c82 */ /* 0x000fe20008000000 */
[----:B------:R-:W-:Y:S04]  /*1670*/  STL [R1+0x2fc], R22 ;  /* 0x0002fc1601007387 */ /* 0x000fe80000100800 */
[----:B------:R-:W-:Y:S01]  /*1680*/  UIADD3 UR4, UR4, 0x18100, URZ ;  /* 0x0001810004047890 */ /* 0x000fe2000fffe03f */
[----:B------:R-:W-:Y:S03]  /*1690*/  STL [R1+0x2f8], R19 ;  /* 0x0002f81301007387 */ /* 0x000fe60000100800 */
[----:B------:R-:W-:Y:S01]  /*16a0*/  USHF.R.U32.HI UR4, URZ, 0x4, UR4 ;  /* 0x000000043f047899 */ /* 0x000fe20008011604 */
[----:B-----5:R-:W-:Y:S03]  /*16b0*/  STL [R1+0x2f4], R18 ;  /* 0x0002f41201007387 */ /* 0x020fe60000100800 */
[----:B------:R-:W-:Y:S01]  /*16c0*/  ULOP3.LUT UR4, UR4, 0x3fff, URZ, 0xc0, !UPT ;  /* 0x00003fff04047892 */ /* 0x000fe2000f8ec03f */
[----:B------:R3:W-:Y:S03]  /*16d0*/  STL [R1+0x2f0], R17 ;  /* 0x0002f01101007387 */ /* 0x0007e60000100800 */
[----:B------:R-:W-:Y:S01]  /*16e0*/  ULOP3.LUT UR4, UR4, 0x10000, URZ, 0xfc, !UPT ;  /* 0x0001000004047892 */ /* 0x000fe2000f8efc3f */
[----:B------:R4:W-:Y:S03]  /*16f0*/  STL [R1+0x2ec], R16 ;  /* 0x0002ec1001007387 */ /* 0x0009e60000100800 */
[----:B------:R-:W-:Y:S01]  /*1700*/  ULEA UR6, UR39, UR4, 0xb ;  /* 0x0000000427067291 */ /* 0x000fe2000f8e583f */
[----:B------:R4:W-:Y:S04]  /*1710*/  STL [R1+0x2e8], R4 ;  /* 0x0002e80401007387 */ /* 0x0009e80000100800 */
[----:B------:R4:W-:Y:S02]  /*1720*/  STL [R1+0x304], R0 ;  /* 0x0003040001007387 */ /* 0x0009e40000100800 */
[----:B------:R-:W-:-:S02]  /*1730*/  UMOV UR10, UR6 ;  /* 0x00000006000a7c82 */ /* 0x000fc40008000000 */
[----:B------:R-:W-:Y:S01]  /*1740*/  IGMMA.64x256x32.S8.S8 R24, gdesc[UR8], RZ, !UPT, gsb0 ;  /* 0x06600000081879f1 */ /* 0x000fe2000c0410ff */
[----:B------:R-:W-:Y:S01]  /*1750*/  UIADD3 UR8, UR5, 0x400, URZ ;  /* 0x0000040005087890 */ /* 0x000fe2000fffe03f */
[----:B------:R-:W-:Y:S01]  /*1760*/  UMOV UR9, 0x40000040 ;  /* 0x4000004000097882 */ /* 0x000fe20000000000 */
[----:B------:R-:W-:Y:S02]  /*1770*/  WARPGROUP.DEPBAR.LE gsb0, 0x0 ;  /* 0x00008000000079c5 */ /* 0x000fe40000010000 */
[----:B------:R-:W-:Y:S01]  /*1780*/  STL.64 [R1], R24 ;  /* 0x0000001801007387 */ /* 0x000fe20000100a00 */
[----:B------:R-:W-:Y:S01]  /*1790*/  IMAD.MOV.U32 R227, RZ, RZ, R55 ;  /* 0x000000ffffe37224 */ /* 0x000fe200078e0037 */
[----:B------:R-:W-:Y:S01]  /*17a0*/  MOV R225, R57 ;  /* 0x0000003900e17202 */ /* 0x000fe20000000f00 */
[----:B------:R-:W-:Y:S01]  /*17b0*/  IMAD.MOV.U32 R226, RZ, RZ, R56 ;  /* 0x000000ffffe27224 */ /* 0x000fe200078e0038 */
[----:B------:R-:W-:Y:S01]  /*17c0*/  STL.64 [R1+0x8], R26 ;  /* 0x0000081a01007387 */ /* 0x000fe20000100a00 */
        /* <DEDUP_REMOVED lines=73> */
[----:B--2---:R-:W-:Y:S01]  /*1c60*/  MOV R23, R129 ;  /* 0x0000008100177202 */ /* 0x004fe20000000f00 */
[----:B------:R-:W-:Y:S01]  /*1c70*/  IMAD.MOV.U32 R189, RZ, RZ, R113 ;  /* 0x000000ffffbd7224 */ /* 0x000fe200078e0071 */
[----:B------:R-:W-:Y:S01]  /*1c80*/  MOV R20, R132 ;  /* 0x0000008400147202 */ /* 0x000fe20000000f00 */
[----:B------:R-:W-:Y:S01]  /*1c90*/  IMAD.MOV.U32 R191, RZ, RZ, R115 ;  /* 0x000000ffffbf7224 */ /* 0x000fe200078e0073 */
[----:B---3--:R-:W-:Y:S01]  /*1ca0*/  MOV R17, R135 ;  /* 0x0000008700117202 */ /* 0x008fe20000000f00 */
        /* <DEDUP_REMOVED lines=9> */
[----:B01----:R-:W-:Y:S01]  /*1d40*/  MOV R2, R150 ;  /* 0x0000009600027202 */ /* 0x003fe20000000f00 */
[----:B------:R-:W-:Y:S01]  /*1d50*/  IMAD.MOV.U32 R200, RZ, RZ, R124 ;  /* 0x000000ffffc87224 */ /* 0x000fe200078e007c */
[----:B------:R0:W-:Y:S01]  /*1d60*/  STL [R1+0x78], R54 ;  /* 0x0000783601007387 */ /* 0x0001e20000100800 */
[----:B------:R-:W-:-:S02]  /*1d70*/  IMAD.MOV.U32 R201, RZ, RZ, R125 ;  /* 0x000000ffffc97224 */ /* 0x000fc400078e007d */
[----:B------:R-:W-:Y:S01]  /*1d80*/  IMAD.MOV.U32 R203, RZ, RZ, R127 ;  /* 0x000000ffffcb7224 */ /* 0x000fe200078e007f */
[----:B------:R-:W-:Y:S01]  /*1d90*/  STL [R1+0x5dc], R157 ;  /* 0x0005dc9d01007387 */ /* 0x000fe20000100800 */
[----:B------:R-:W-:Y:S02]  /*1da0*/  IMAD.MOV.U32 R204, RZ, RZ, R128 ;  /* 0x000000ffffcc7224 */ /* 0x000fe400078e0080 */
[----:B------:R-:W-:Y:S01]  /*1db0*/  IMAD.MOV.U32 R22, RZ, RZ, R130 ;  /* 0x000000ffff167224 */ /* 0x000fe200078e0082 */
[----:B------:R-:W-:Y:S01]  /*1dc0*/  STL [R1+0x5d8], R154 ;  /* 0x0005d89a01007387 */ /* 0x000fe20000100800 */
[----:B------:R-:W-:Y:S02]  /*1dd0*/  IMAD.MOV.U32 R21, RZ, RZ, R131 ;  /* 0x000000ffff157224 */ /* 0x000fe400078e0083 */
[----:B------:R-:W-:Y:S02]  /*1de0*/  IMAD.MOV.U32 R19, RZ, RZ, R133 ;  /* 0x000000ffff137224 */ /* 0x000fe400078e0085 */
[----:B------:R-:W-:-:S02]  /*1df0*/  IMAD.MOV.U32 R18, RZ, RZ, R134 ;  /* 0x000000ffff127224 */ /* 0x000fc400078e0086 */
[----:B----4-:R-:W-:Y:S02]  /*1e00*/  IMAD.MOV.U32 R16, RZ, RZ, R136 ;  /* 0x000000ffff107224 */ /* 0x010fe400078e0088 */
[----:B------:R-:W-:Y:S02]  /*1e10*/  IMAD.MOV.U32 R15, RZ, RZ, R137 ;  /* 0x000000ffff0f7224 */ /* 0x000fe400078e0089 */
[----:B------:R-:W-:Y:S02]  /*1e20*/  IMAD.MOV.U32 R13, RZ, RZ, R139 ;  /* 0x000000ffff0d7224 */ /* 0x000fe400078e008b */
[----:B------:R-:W-:Y:S02]  /*1e30*/  IMAD.MOV.U32 R12, RZ, RZ, R140 ;  /* 0x000000ffff0c7224 */ /* 0x000fe400078e008c */
[----:B------:R-:W-:Y:S02]  /*1e40*/  IMAD.MOV.U32 R10, RZ, RZ, R142 ;  /* 0x000000ffff0a7224 */ /* 0x000fe400078e008e */
[----:B------:R-:W-:-:S02]  /*1e50*/  IMAD.MOV.U32 R9, RZ, RZ, R143 ;  /* 0x000000ffff097224 */ /* 0x000fc400078e008f */
[----:B------:R-:W-:Y:S02]  /*1e60*/  IMAD.MOV.U32 R7, RZ, RZ, R145 ;  /* 0x000000ffff077224 */ /* 0x000fe400078e0091 */
[----:B------:R-:W-:Y:S02]  /*1e70*/  IMAD.MOV.U32 R6, RZ, RZ, R146 ;  /* 0x000000ffff067224 */ /* 0x000fe400078e0092 */
[----:B------:R-:W-:Y:S02]  /*1e80*/  IMAD.MOV.U32 R4, RZ, RZ, R148 ;  /* 0x000000ffff047224 */ /* 0x000fe400078e0094 */
[----:B------:R-:W-:Y:S02]  /*1e90*/  IMAD.MOV.U32 R3, RZ, RZ, R149 ;  /* 0x000000ffff037224 */ /* 0x000fe400078e0095 */
[----:B------:R-:W-:Y:S02]  /*1ea0*/  IMAD.MOV.U32 R0, RZ, RZ, R151 ;  /* 0x000000ffff007224 */ /* 0x000fe400078e0097 */
[----:B0-----:R-:W-:-:S06]  /*1eb0*/  WARPGROUP.ARRIVE ;  /* 0x00000000000079c5 */ /* 0x001fcc0000000000 */
[----:B------:R-:W-:Y:S03]  /*1ec0*/  IGMMA.64x256x32.S8.S8 R24, gdesc[UR8], RZ, !UPT, gsb0 ;  /* 0x06600000081879f1 */ /* 0x000fe6000c0410ff */
[----:B------:R-:W-:Y:S02]  /*1ed0*/  WARPGROUP.DEPBAR.LE gsb0, 0x0 ;  /* 0x00008000000079c5 */ /* 0x000fe40000010000 */
[----:B------:R-:W-:Y:S04]  /*1ee0*/  STL.64 [R1+0x5d0], R150 ;  /* 0x0005d09601007387 */ /* 0x000fe80000100a00 */
        /* <DEDUP_REMOVED lines=24> */
[----:B------:R0:W-:Y:S04]  /*2070*/  STL.64 [R1+0x508], R100 ;  /* 0x0005086401007387 */ /* 0x0001e80000100a00 */
[----:B0-----:R-:W2:Y:S04]  /*2080*/  LDL.LU R100, [R1] ;  /* 0x0000000001647983 */ /* 0x001ea80000300800 */
[----:B------:R-:W2:Y:S04]  /*2090*/  LDL.LU R101, [R1+0x4] ;  /* 0x0000040001657983 */ /* 0x000ea80000300800 */
        /* <DEDUP_REMOVED lines=28> */
[----:B------:R-:W2:Y:S01]  /*2260*/  LDL.LU R130, [R1+0x78] ;  /* 0x0000780001827983 */ /* 0x000ea20000300800 */
        /* <DEDUP_REMOVED lines=31> */
[----:B------:R-:W-:Y:S01]  /*2460*/  UIADD3 UR8, UR5, 0x2, URZ ;  /* 0x0000000205087890 */ /* 0x000fe2000fffe03f */
[----:B------:R-:W-:Y:S01]  /*2470*/  IMAD.MOV.U32 R206, RZ, RZ, R22 ;  /* 0x000000ffffce7224 */ /* 0x000fe200078e0016 */
[----:B------:R-:W-:Y:S01]  /*2480*/  UIADD3 UR10, UR6, 0x2, URZ ;  /* 0x00000002060a7890 */ /* 0x000fe2000fffe03f */
[----:B------:R-:W-:Y:S01]  /*2490*/  IMAD.MOV.U32 R208, RZ, RZ, R20 ;  /* 0x000000ffffd07224 */ /* 0x000fe200078e0014 */
[----:B------:R-:W-:Y:S01]  /*24a0*/  UMOV UR9, 0x40000040 ;  /* 0x4000004000097882 */ /* 0x000fe20000000000 */
[----:B------:R-:W-:Y:S01]  /*24b0*/  IMAD.MOV.U32 R209, RZ, RZ, R19 ;  /* 0x000000ffffd17224 */ /* 0x000fe200078e0013 */
[----:B------:R-:W-:Y:S01]  /*24c0*/  UMOV UR11, 0x40000040 ;  /* 0x40000040000b7882 */ /* 0x000fe20000000000 */
[----:B------:R-:W-:-:S02]  /*24d0*/  IMAD.MOV.U32 R211, RZ, RZ, R17 ;  /* 0x000000ffffd37224 */ /* 0x000fc400078e0011 */
[----:B------:R-:W-:Y:S02]  /*24e0*/  IMAD.MOV.U32 R212, RZ, RZ, R16 ;  /* 0x000000ffffd47224 */ /* 0x000fe400078e0010 */
        /* <DEDUP_REMOVED lines=9> */
[----:B------:R-:W-:-:S06]  /*2580*/  IMAD.MOV.U32 R227, RZ, RZ, R0 ;  /* 0x000000ffffe37224 */ /* 0x000fcc00078e0000 */
[----:B--2---:R-:W-:-:S06]  /*2590*/  WARPGROUP.ARRIVE ;  /* 0x00000000000079c5 */ /* 0x004fcc0000000000 */
[----:B------:R-:W-:Y:S03]  /*25a0*/  IGMMA.64x256x32.S8.S8 R100, gdesc[UR8], R100, gsb0 ;  /* 0x06600000086479f1 */ /* 0x000fe60008041064 */
[----:B------:R-:W-:Y:S02]  /*25b0*/  WARPGROUP.DEPBAR.LE gsb0, 0x0 ;  /* 0x00008000000079c5 */ /* 0x000fe40000010000 */
[----:B------:R-:W-:Y:S04]  /*25c0*/  STL.64 [R1], R100 ;  /* 0x0000006401007387 */ /* 0x000fe80000100a00 */
        /* <DEDUP_REMOVED lines=63> */
[----:B0-----:R-:W2:Y:S04]  /*29c0*/  LDL.LU R157, [R1+0x5dc] ;  /* 0x0005dc00019d7983 */ /* 0x001ea80000300800 */
[----:B------:R-:W3:Y:S04]  /*29d0*/  LDL.LU R154, [R1+0x5d8] ;  /* 0x0005d800019a7983 */ /* 0x000ee80000300800 */
[----:B------:R-:W4:Y:S04]  /*29e0*/  LDL.LU.64 R150, [R1+0x5d0] ;  /* 0x0005d00001967983 */ /* 0x000f280000300a00 */
        /* <DEDUP_REMOVED lines=24> */
[----:B------:R-:W4:Y:S01]  /*2b70*/  LDL.LU.64 R100, [R1+0x508] ;  /* 0x0005080001647983 */ /* 0x000f220000300a00 */
[----:B------:R-:W-:Y:S01]  /*2b80*/  UIADD3 UR8, UR5, 0x402, URZ ;  /* 0x0000040205087890 */ /* 0x000fe2000fffe03f */
[----:B------:R-:W-:Y:S01]  /*2b90*/  UMOV UR9, 0x40000040 ;  /* 0x4000004000097882 */ /* 0x000fe20000000000 */
[----:B----4-:R-:W-:-:S07]  /*2ba0*/  WARPGROUP.ARRIVE ;  /* 0x00000000000079c5 */ /* 0x010fce0000000000 */
[----:B------:R-:W-:Y:S03]  /*2bb0*/  IGMMA.64x256x32.S8.S8 R24, gdesc[UR8], R24, gsb0 ;  /* 0x06600000081879f1 */ /* 0x000fe60008041018 */
        /* <DEDUP_REMOVED lines=65> */
[----:B0-----:R-:W4:Y:S04]  /*2fd0*/  LDL.LU.64 R24, [R1] ;  /* 0x0000000001187983 */ /* 0x001f280000300a00 */
        /* <DEDUP_REMOVED lines=63> */
[----:B------:R-:W-:-:S02]  /*33d0*/  UIADD3 UR8, UR5, 0x4, URZ ;  /* 0x0000000405087890 */ /* 0x000fc4000fffe03f */
[----:B------:R-:W-:Y:S01]  /*33e0*/  UIADD3 UR10, UR6, 0x4, URZ ;  /* 0x00000004060a7890 */ /* 0x000fe2000fffe03f */
[----:B------:R-:W-:Y:S01]  /*33f0*/  UMOV UR9, 0x40000040 ;  /* 0x4000004000097882 */ /* 0x000fe20000000000 */
[----:B------:R-:W-:Y:S01]  /*3400*/  UMOV UR11, 0x40000040 ;  /* 0x40000040000b7882 */ /* 0x000fe20000000000 */
[----:B----4-:R-:W-:-:S06]  /*3410*/  WARPGROUP.ARRIVE ;  /* 0x00000000000079c5 */ /* 0x010fcc0000000000 */
[----:B------:R-:W-:Y:S03]  /*3420*/  IGMMA.64x256x32.S8.S8 R24, gdesc[UR8], R24, gsb0 ;  /* 0x06600000081879f1 */ /* 0x000fe60008041018 */
[----:B------:R-:W-:Y:S02]  /*3430*/  WARPGROUP.DEPBAR.LE gsb0, 0x0 ;  /* 0x00008000000079c5 */ /* 0x000fe40000010000 */
[----:B------:R-:W-:Y:S01]  /*3440*/  STL.64 [R1], R24 ;  /* 0x0000001801007387 */ /* 0x000fe20000100a00 */
[----:B------:R-:W-:Y:S01]  /*3450*/  IMAD.MOV.U32 R3, RZ, RZ, R150 ;  /* 0x000000ffff037224 */ /* 0x000fe200078e0096 */
[----:B------:R-:W-:Y:S01]  /*3460*/  MOV R2, R151 ;  /* 0x0000009700027202 */ /* 0x000fe20000000f00 */
[----:B------:R-:W-:Y:S01]  /*3470*/  IMAD.MOV.U32 R5, RZ, RZ, R149 ;  /* 0x000000ffff057224 */ /* 0x000fe200078e0095 */
[----:B------:R-:W-:Y:S01]  /*3480*/  STL.64 [R1+0x8], R26 ;  /* 0x0000081a01007387 */ /* 0x000fe20000100a00 */
[----:B------:R-:W-:Y:S01]  /*3490*/  MOV R6, R148 ;  /* 0x0000009400067202 */ /* 0x000fe20000000f00 */
[----:B------:R-:W-:Y:S01]  /*34a0*/  IMAD.MOV.U32 R8, RZ, RZ, R146 ;  /* 0x000000ffff087224 */ /* 0x000fe200078e0092 */
[----:B------:R-:W-:Y:S01]  /*34b0*/  MOV R9, R145 ;  /* 0x0000009100097202 */ /* 0x000fe20000000f00 */
        /* <DEDUP_REMOVED lines=52> */
[----:B------:R0:W-:Y:S01]  /*3800*/  STL [R1+0x78], R54 ;  /* 0x0000783601007387 */ /* 0x0001e20000100800 */
[----:B------:R-:W-:Y:S01]  /*3810*/  IMAD.MOV.U32 R183, RZ, RZ, R107 ;  /* 0x000000ffffb77224 */ /* 0x000fe200078e006b */
[----:B------:R-:W-:Y:S01]  /*3820*/  MOV R179, R103 ;  /* 0x0000006700b37202 */ /* 0x000fe20000000f00 */
[----:B------:R-:W-:Y:S01]  /*3830*/  IMAD.MOV.U32 R180, RZ, RZ, R104 ;  /* 0x000000ffffb47224 */ /* 0x000fe200078e0068 */
[----:B------:R-:W4:Y:S01]  /*3840*/  LDL.LU.64 R150, [R1+0x500] ;  /* 0x0005000001967983 */ /* 0x000f220000300a00 */
        /* <DEDUP_REMOVED lines=64> */
[----:B------:R-:W-:-:S03]  /*3c50*/  IMAD.MOV.U32 R22, RZ, RZ, R57 ;  /* 0x000000ffff167224 */ /* 0x000fc600078e0039 */
        /* <DEDUP_REMOVED lines=31> */
[----:B0-----:R-:W4:Y:S04]  /*3e50*/  LDL.LU.64 R54, [R1+0x380] ;  /* 0x0003800001367983 */ /* 0x001f280000300a00 */
        /* <DEDUP_REMOVED lines=16> */
[----:B------:R-:W-:-:S02]  /*3f60*/  UMOV UR9, 0x40000040 ;  /* 0x4000004000097882 */ /* 0x000fc40000000000 */
[----:B--2---:R-:W-:Y:S04]  /*3f70*/  STL [R1+0x2e4], R157 ;  /* 0x0002e49d01007387 */ /* 0x004fe80000100800 */
[----:B---3--:R-:W-:Y:S01]  /*3f80*/  STL [R1+0x2e0], R154 ;  /* 0x0002e09a01007387 */ /* 0x008fe20000100800 */
[----:B----4-:R-:W-:-:S06]  /*3f90*/  WARPGROUP.ARRIVE ;  /* 0x00000000000079c5 */ /* 0x010fcc0000000000 */
        /* <DEDUP_REMOVED lines=90> */
[----:B------:R-:W-:Y:S01]  /*4540*/  IMAD.MOV.U32 R138, RZ, RZ, R4 ;  /* 0x000000ffff8a7224 */ /* 0x000fe200078e0004 */
[----:B------:R0:W5:Y:S01]  /*4550*/  LDL.LU R0, [R1+0x304] ;  /* 0x0003040001007983 */ /* 0x0001620000300800 */
[----:B------:R-:W-:-:S02]  /*4560*/  IMAD.MOV.U32 R214, RZ, RZ, R20 ;  /* 0x000000ffffd67224 */ /* 0x000fc400078e0014 */
[----:B------:R-:W-:Y:S01]  /*4570*/  IMAD.MOV.U32 R215, RZ, RZ, R15 ;  /* 0x000000ffffd77224 */ /* 0x000fe200078e000f */
[----:B------:R0:W5:Y:S01]  /*4580*/  LDL.LU R23, [R1+0x300] ;  /* 0x0003000001177983 */ /* 0x0001620000300800 */
[----:B------:R-:W-:Y:S02]  /*4590*/  IMAD.MOV.U32 R217, RZ, RZ, R13 ;  /* 0x000000ffffd97224 */ /* 0x000fe400078e000d */
[----:B------:R-:W-:Y:S01]  /*45a0*/  IMAD.MOV.U32 R218, RZ, RZ, R12 ;  /* 0x000000ffffda7224 */ /* 0x000fe200078e000c */
[----:B------:R0:W5:Y:S01]  /*45b0*/  LDL.LU R22, [R1+0x2fc] ;  /* 0x0002fc0001167983 */ /* 0x0001620000300800 */
[----:B------:R-:W-:Y:S02]  /*45c0*/  IMAD.MOV.U32 R220, RZ, RZ, R10 ;  /* 0x000000ffffdc7224 */ /* 0x000fe400078e000a */
[----:B------:R-:W-:Y:S01]  /*45d0*/  IMAD.MOV.U32 R221, RZ, RZ, R9 ;  /* 0x000000ffffdd7224 */ /* 0x000fe200078e0009 */
[----:B------:R0:W5:Y:S01]  /*45e0*/  LDL.LU R19, [R1+0x2f8] ;  /* 0x0002f80001137983 */ /* 0x0001620000300800 */
[----:B------:R-:W-:-:S02]  /*45f0*/  IMAD.MOV.U32 R223, RZ, RZ, R7 ;  /* 0x000000ffffdf7224 */ /* 0x000fc400078e0007 */
[----:B------:R-:W-:Y:S01]  /*4600*/  IMAD.MOV.U32 R224, RZ, RZ, R6 ;  /* 0x000000ffffe07224 */ /* 0x000fe200078e0006 */
[----:B------:R0:W5:Y:S01]  /*4610*/  LDL.LU R18, [R1+0x2f4] ;  /* 0x0002f40001127983 */ /* 0x0001620000300800 */
[----:B------:R-:W-:Y:S02]  /*4620*/  IMAD.MOV.U32 R226, RZ, RZ, R3 ;  /* 0x000000ffffe27224 */ /* 0x000fe400078e0003 */
[----:B------:R-:W-:Y:S01]  /*4630*/  IMAD.MOV.U32 R227, RZ, RZ, R2 ;  /* 0x000000ffffe37224 */ /* 0x000fe200078e0002 */
[----:B------:R0:W5:Y:S04]  /*4640*/  LDL.LU R17, [R1+0x2f0] ;  /* 0x0002f00001117983 */ /* 0x0001680000300800 */
[----:B------:R0:W5:Y:S04]  /*4650*/  LDL.LU R16, [R1+0x2ec] ;  /* 0x0002ec0001107983 */ /* 0x0001680000300800 */
[----:B------:R0:W5:Y:S01]  /*4660*/  LDL.LU R4, [R1+0x2e8] ;  /* 0x0002e80001047983 */ /* 0x0001620000300800 */
        /* <DEDUP_REMOVED lines=67> */
[----:B-1----:R0:W5:Y:S04]  /*4aa0*/  LDL.LU R157, [R1+0x2e4] ;  /* 0x0002e400019d7983 */ /* 0x0021680000300800 */
[----:B------:R0:W5:Y:S04]  /*4ab0*/  LDL.LU R154, [R1+0x2e0] ;  /* 0x0002e000019a7983 */ /* 0x0001680000300800 */
[----:B------:R-:W2:Y:S04]  /*4ac0*/  LDL.LU.64 R150, [R1+0x2d8] ;  /* 0x0002d80001967983 */ /* 0x000ea80000300a00 */
        /* <DEDUP_REMOVED lines=24> */
[----:B------:R-:W2:Y:S01]  /*4c50*/  LDL.LU.64 R100, [R1+0x210] ;  /* 0x0002100001647983 */ /* 0x000ea20000300a00 */
[----:B------:R-:W-:Y:S01]  /*4c60*/  UIADD3 UR8, UR5, 0x406, URZ ;  /* 0x0000040605087890 */ /* 0x000fe2000fffe03f */
[----:B------:R-:W-:Y:S01]  /*4c70*/  UMOV UR9, 0x40000040 ;  /* 0x4000004000097882 */ /* 0x000fe20000000000 */
[----:B--2---:R-:W-:-:S07]  /*4c80*/  WARPGROUP.ARRIVE ;  /* 0x00000000000079c5 */ /* 0x004fce0000000000 */
[----:B------:R-:W-:Y:S03]  /*4c90*/  IGMMA.64x256x32.S8.S8 R24, gdesc[UR8], R24, gsb0 ;  /* 0x06600000081879f1 */ /* 0x000fe60008041018 */
[----:B------:R-:W-:Y:S02]  /*4ca0*/  WARPGROUP.DEPBAR.LE gsb0, 0x0 ;  /* 0x00008000000079c5 */ /* 0x000fe40000010000 */
[----:B0-----:R-:W-:Y:S05]  /*4cb0*/  @!P1 BRA `(.L_x_22) ;  /* 0x0000004400509947 */ /* 0x001fea0003800000 */
[----:B------:R-:W-:Y:S02]  /*4cc0*/  UIADD3 UR5, UR39, 0x1, URZ ;  /* 0x0000000127057890 */ /* 0x000fe4000fffe03f */
[----:B------:R-:W-:Y:S02]  /*4cd0*/  MOV R2, UR39 ;  /* 0x0000002700027c02 */ /* 0x000fe40008000f00 */
[----:B------:R-:W-:-:S04]  /*4ce0*/  UISETP.NE.AND UP0, UPT, UR5, 0x4, UPT ;  /* 0x000000040500788c */ /* 0x000fc8000bf05270 */
[----:B------:R-:W-:Y:S02]  /*4cf0*/  USEL UR6, URZ, 0x1, UP0 ;  /* 0x000000013f067887 */ /* 0x000fe40008000000 */
[----:B------:R-:W-:Y:S02]  /*4d00*/  USEL UR5, UR5, URZ, UP0 ;  /* 0x0000003f05057287 */ /* 0x000fe40008000000 */
[----:B------:R-:W-:-:S06]  /*4d10*/  ULOP3.LUT UR6, UR38, UR6, URZ, 0x3c, !UPT ;  /* 0x0000000626067292 */ /* 0x000fcc000f8e3c3f */
[----:B------:R-:W-:-:S07]  /*4d20*/  IMAD.U32 R3, RZ, RZ, UR6 ;  /* 0x00000006ff037e24 */ /* 0x000fce000f8e00ff */
.L_x_29:
[----:B------:R-:W-:Y:S05]  /*4d30*/  @!P0 BRA `(.L_x_23) ;  /* 0x0000000000048947 */ /* 0x000fea0003800000 */
[----:B------:R-:W-:Y:S01]  /*4d40*/  BPT.TRAP 0x1 ;  /* 0x000000040000795c */ /* 0x000fe20000300000 */
.L_x_23:
[----:B------:R-:W0:Y:S01]  /*4d50*/  S2UR UR7, SR_CgaCtaId ;  /* 0x00000000000779c3 */ /* 0x000e220000008800 */
[----:B------:R-:W-:Y:S01]  /*4d60*/  UMOV UR6, 0x400 ;  /* 0x0000040000067882 */ /* 0x000fe20000000000 */
[----:B------:R-:W-:Y:S01]  /*4d70*/  IMAD.U32 R5, RZ, RZ, UR5 ;  /* 0x00000005ff057e24 */ /* 0x000fe2000f8e00ff */
[----:B------:R-:W-:Y:S01]  /*4d80*/  SHF.L.U32 R6, R3, 0x1f, RZ ;  /* 0x0000001f03067819 */ /* 0x000fe200000006ff */
[----:B0-----:R-:W-:-:S06]  /*4d90*/  ULEA UR6, UR7, UR6, 0x18 ;  /* 0x0000000607067291 */ /* 0x001fcc000f8ec03f */
[----:B-----5:R-:W-:-:S05]  /*4da0*/  MOV R0, UR6 ;  /* 0x0000000600007c02 */ /* 0x020fca0008000f00 */
[----:B------:R-:W-:-:S04]  /*4db0*/  IMAD R5, R5, 0x8, R0 ;  /* 0x0000000805057824 */ /* 0x000fc800078e0200 */
[----:B------:R0:W1:Y:S01]  /*4dc0*/  SYNCS.PHASECHK.TRANS64.TRYWAIT P1, [R5+URZ], R6 ;  /* 0x00000006050075a7 */ /* 0x000062000802017f */
[----:B------:R-:W-:Y:S05]  /*4dd0*/  @!P0 BRA `(.L_x_24) ;  /* 0x0000000000048947 */ /* 0x000fea0003800000 */
[----:B------:R-:W-:Y:S01]  /*4de0*/  BPT.TRAP 0x1 ;  /* 0x000000040000795c */ /* 0x000fe20000300000 */
.L_x_24:
[----:B-1----:R-:W-:Y:S05]  /*4df0*/  @P1 BRA `(.L_x_25) ;  /* 0x0000000000081947 */ /* 0x002fea0003800000 */
[----:B------:R-:W1:Y:S02]  /*4e00*/  SYNCS.PHASECHK.TRANS64.TRYWAIT P1, [R5+URZ], R6 ;  /* 0x00000006050075a7 */ /* 0x000e64000802017f */
[----:B-1----:R-:W-:Y:S05]  /*4e10*/  @!P1 BRA `(.L_x_26) ;  /* 0x0000013800849947 */ /* 0x002fea0003800000 */
.L_x_25:
        /* <DEDUP_REMOVED lines=64> */
[----:B--2---:R-:W2:Y:S04]  /*5220*/  LDL.LU.64 R24, [R1] ;  /* 0x0000000001187983 */ /* 0x004ea80000300a00 */
        /* <DEDUP_REMOVED lines=63> */
[----:B------:R-:W-:-:S02]  /*5620*/  UIMAD UR6, UR5, 0x600, UR41 ;  /* 0x00000600050678a4 */ /* 0x000fc4000f8e0229 */
[----:B------:R-:W-:Y:S01]  /*5630*/  ULEA UR7, UR5, UR4, 0xb ;  /* 0x0000000405077291 */ /* 0x000fe2000f8e583f */
[----:B------:R-:W-:Y:S01]  /*5640*/  STL [R1+0x30c], R23 ;  /* 0x00030c1701007387 */ /* 0x000fe20000100800 */
[----:B------:R-:W-:Y:S01]  /*5650*/  UMOV UR9, 0x40000040 ;  /* 0x4000004000097882 */ /* 0x000fe20000000000 */
[----:B------:R-:W-:Y:S02]  /*5660*/  UMOV UR11, 0x40000040 ;  /* 0x40000040000b7882 */ /* 0x000fe40000000000 */
[----:B------:R-:W-:Y:S01]  /*5670*/  UMOV UR8, UR6 ;  /* 0x0000000600087c82 */ /* 0x000fe20008000000 */
[----:B------:R-:W-:Y:S01]  /*5680*/  STL [R1+0x308], R22 ;  /* 0x0003081601007387 */ /* 0x000fe20000100800 */
[----:B------:R-:W-:-:S03]  /*5690*/  UMOV UR10, UR7 ;  /* 0x00000007000a7c82 */ /* 0x000fc60008000000 */
[----:B------:R-:W-:Y:S04]  /*56a0*/  STL [R1+0x304], R19 ;  /* 0x0003041301007387 */ /* 0x000fe80000100800 */
[----:B------:R-:W-:Y:S04]  /*56b0*/  STL [R1+0x300], R18 ;  /* 0x0003001201007387 */ /* 0x000fe80000100800 */
[----:B------:R-:W-:Y:S04]  /*56c0*/  STL [R1+0x2fc], R17 ;  /* 0x0002fc1101007387 */ /* 0x000fe80000100800 */
[----:B------:R-:W-:Y:S04]  /*56d0*/  STL [R1+0x2f8], R16 ;  /* 0x0002f81001007387 */ /* 0x000fe80000100800 */
[----:B------:R-:W-:Y:S04]  /*56e0*/  STL [R1+0x2f4], R4 ;  /* 0x0002f40401007387 */ /* 0x000fe80000100800 */
[----:B------:R-:W-:Y:S04]  /*56f0*/  STL [R1+0x2f0], R3 ;  /* 0x0002f00301007387 */ /* 0x000fe80000100800 */
[----:B------:R3:W-:Y:S04]  /*5700*/  STL [R1+0x2ec], R2 ;  /* 0x0002ec0201007387 */ /* 0x0007e80000100800 */
[----:B------:R4:W-:Y:S01]  /*5710*/  STL [R1+0x2e8], R0 ;  /* 0x0002e80001007387 */ /* 0x0009e20000100800 */
[----:B--2---:R-:W-:-:S06]  /*5720*/  WARPGROUP.ARRIVE ;  /* 0x00000000000079c5 */ /* 0x004fcc0000000000 */
[----:B------:R-:W-:Y:S03]  /*5730*/  IGMMA.64x256x32.S8.S8 R24, gdesc[UR8], R24, gsb0 ;  /* 0x06600000081879f1 */ /* 0x000fe60008041018 */
[----:B------:R-:W-:Y:S02]  /*5740*/  WARPGROUP.DEPBAR.LE gsb0, 0x0 ;  /* 0x00008000000079c5 */ /* 0x000fe40000010000 */
[----:B------:R-:W-:Y:S01]  /*5750*/  STL.64 [R1], R24 ;  /* 0x0000001801007387 */ /* 0x000fe20000100a00 */
[----:B---3--:R-:W-:Y:S01]  /*5760*/  IMAD.MOV.U32 R2, RZ, RZ, R150 ;  /* 0x000000ffff027224 */ /* 0x008fe200078e0096 */
[----:B------:R-:W-:Y:S01]  /*5770*/  MOV R3, R149 ;  /* 0x0000009500037202 */ /* 0x000fe20000000f00 */
[----:B----4-:R-:W-:Y:S01]  /*5780*/  IMAD.MOV.U32 R0, RZ, RZ, R151 ;  /* 0x000000ffff007224 */ /* 0x010fe200078e0097 */
[----:B------:R-:W-:Y:S01]  /*5790*/  STL.64 [R1+0x8], R26 ;  /* 0x0000081a01007387 */ /* 0x000fe20000100a00 */
[----:B------:R-:W-:Y:S01]  /*57a0*/  IMAD.MOV.U32 R4, RZ, RZ, R148 ;  /* 0x000000ffff047224 */ /* 0x000fe200078e0094 */
[----:B01----:R-:W-:Y:S01]  /*57b0*/  MOV R6, R146 ;  /* 0x0000009200067202 */ /* 0x003fe20000000f00 */
        /* <DEDUP_REMOVED lines=57> */
[----:B------:R-:W2:Y:S01]  /*5b50*/  LDL.LU.64 R150, [R1+0x7e0] ;  /* 0x0007e00001967983 */ /* 0x000ea20000300a00 */
        /* <DEDUP_REMOVED lines=64> */
[----:B------:R-:W-:-:S03]  /*5f60*/  IMAD.MOV.U32 R227, RZ, RZ, R55 ;  /* 0x000000ffffe37224 */ /* 0x000fc600078e0037 */
        /* <DEDUP_REMOVED lines=31> */
[----:B0-----:R-:W2:Y:S04]  /*6160*/  LDL.LU.64 R54, [R1+0x660] ;  /* 0x0006600001367983 */ /* 0x001ea80000300a00 */
        /* <DEDUP_REMOVED lines=16> */
[----:B------:R-:W-:-:S02]  /*6270*/  UMOV UR9, 0x40000040 ;  /* 0x4000004000097882 */ /* 0x000fc40000000000 */
[----:B------:R-:W-:Y:S04]  /*6280*/  STL [R1+0x5e4], R157 ;  /* 0x0005e49d01007387 */ /* 0x000fe80000100800 */
[----:B------:R-:W-:Y:S01]  /*6290*/  STL [R1+0x5e0], R154 ;  /* 0x0005e09a01007387 */ /* 0x000fe20000100800 */
[----:B--2---:R-:W-:-:S06]  /*62a0*/  WARPGROUP.ARRIVE ;  /* 0x00000000000079c5 */ /* 0x004fcc0000000000 */
        /* <DEDUP_REMOVED lines=104> */
[----:B------:R-:W-:Y:S01]  /*6930*/  IMAD.MOV.U32 R226, RZ, RZ, R2 ;  /* 0x000000ffffe27224 */ /* 0x000fe200078e0002 */
[----:B------:R-:W-:Y:S02]  /*6940*/  UIADD3 UR8, UR6, 0x2, URZ ;  /* 0x0000000206087890 */ /* 0x000fe4000fffe03f */
[----:B------:R-:W-:Y:S01]  /*6950*/  UIADD3 UR10, UR7, 0x2, URZ ;  /* 0x00000002070a7890 */ /* 0x000fe2000fffe03f */
[----:B------:R-:W-:Y:S01]  /*6960*/  UMOV UR9, 0x40000040 ;  /* 0x4000004000097882 */ /* 0x000fe20000000000 */
[----:B------:R-:W-:Y:S01]  /*6970*/  UMOV UR11, 0x40000040 ;  /* 0x40000040000b7882 */ /* 0x000fe20000000000 */
        /* <DEDUP_REMOVED lines=246> */
[----:B------:R-:W-:Y:S01]  /*78e0*/  STL.64 [R1+0x58], R46 ;  /* 0x0000582e01007387 */ /* 0x000fe20000100a00 */
[----:B------:R-:W-:-:S03]  /*78f0*/  MOV R6, R150 ;  /* 0x0000009600067202 */ /* 0x000fc60000000f00 */
[----:B------:R-:W-:Y:S01]  /*7900*/  STL.64 [R1+0x60], R48 ;  /* 0x0000603001007387 */ /* 0x000fe20000100a00 */
[----:B------:R-:W-:-:S03]  /*7910*/  IMAD.MOV.U32 R5, RZ, RZ, R151 ;  /* 0x000000ffff057224 */ /* 0x000fc600078e0097 */
[----:B------:R-:W-:Y:S01]  /*7920*/  STL.64 [R1+0x68], R50 ;  /* 0x0000683201007387 */ /* 0x000fe20000100a00 */
[----:B------:R-:W-:-:S03]  /*7930*/  IMAD.MOV.U32 R8, RZ, RZ, R148 ;  /* 0x000000ffff087224 */ /* 0x000fc600078e0094 */
[----:B------:R-:W-:Y:S01]  /*7940*/  STL.64 [R1+0x70], R52 ;  /* 0x0000703401007387 */ /* 0x000fe20000100a00 */
[----:B------:R-:W-:Y:S01]  /*7950*/  IMAD.MOV.U32 R7, RZ, RZ, R149 ;  /* 0x000000ffff077224 */ /* 0x000fe200078e0095 */
[----:B------:R-:W-:Y:S02]  /*7960*/  MOV R9, R147 ;  /* 0x0000009300097202 */ /* 0x000fe40000000f00 */
[----:B------:R0:W-:Y:S01]  /*7970*/  STL [R1+0x78], R54 ;  /* 0x0000783601007387 */ /* 0x0001e20000100800 */
[----:B------:R-:W-:Y:S01]  /*7980*/  IMAD.MOV.U32 R10, RZ, RZ, R146 ;  /* 0x000000ffff0a7224 */ /* 0x000fe200078e0092 */
[----:B------:R-:W-:Y:S02]  /*7990*/  MOV R12, R144 ;  /* 0x00000090000c7202 */ /* 0x000fe40000000f00 */
[----:B------:R-:W4:Y:S01]  /*79a0*/  LDL.LU.64 R150, [R1+0x508] ;  /* 0x0005080001967983 */ /* 0x000f220000300a00 */
[----:B------:R-:W-:-:S03]  /*79b0*/  IMAD.MOV.U32 R11, RZ, RZ, R145 ;  /* 0x000000ffff0b7224 */ /* 0x000fc600078e0091 */
[----:B------:R-:W4:Y:S01]  /*79c0*/  LDL.LU.64 R148, [R1+0x500] ;  /* 0x0005000001947983 */ /* 0x000f220000300a00 */
[----:B------:R-:W-:Y:S01]  /*79d0*/  IMAD.MOV.U32 R14, RZ, RZ, R142 ;  /* 0x000000ffff0e7224 */ /* 0x000fe200078e008e */
[----:B------:R-:W-:Y:S01]  /*79e0*/  MOV R15, R141 ;  /* 0x0000008d000f7202 */ /* 0x000fe20000000f00 */
[----:B------:R-:W-:Y:S01]  /*79f0*/  IMAD.MOV.U32 R13, RZ, RZ, R143 ;  /* 0x000000ffff0d7224 */ /* 0x000fe200078e008f */
[----:B------:R-:W4:Y:S01]  /*7a00*/  LDL.LU.64 R146, [R1+0x4f8] ;  /* 0x0004f80001927983 */ /* 0x000f220000300a00 */
        /* <DEDUP_REMOVED lines=126> */
[----:B------:R-:W-:-:S03]  /*81f0*/  IMAD.MOV.U32 R22, RZ, RZ, R56 ;  /* 0x000000ffff167224 */ /* 0x000fc600078e0038 */
[----:B------:R-:W4:Y:S01]  /*8200*/  LDL.LU.64 R60, [R1+0x3a0] ;  /* 0x0003a000013c7983 */ /* 0x000f220000300a00 */
[----:B------:R-:W-:-:S03]  /*8210*/  IMAD.MOV.U32 R23, RZ, RZ, R55 ;  /* 0x000000ffff177224 */ /* 0x000fc600078e0037 */
        /* <DEDUP_REMOVED lines=126> */
[----:B------:R0:W5:Y:S04]  /*8a00*/  LDL.LU R17, [R1+0x2fc] ;  /* 0x0002fc0001117983 */ /* 0x0001680000300800 */
[----:B------:R0:W5:Y:S04]  /*8a10*/  LDL.LU R16, [R1+0x2f8] ;  /* 0x0002f80001107983 */ /* 0x0001680000300800 */
[----:B------:R0:W5:Y:S04]  /*8a20*/  LDL.LU R4, [R1+0x2f4] ;  /* 0x0002f40001047983 */ /* 0x0001680000300800 */
        /* <DEDUP_REMOVED lines=104> */
[----:B------:R-:W-:Y:S01]  /*90b0*/  BPT.TRAP 0x1 ;  /* 0x000000040000795c */ /* 0x000fe20000300000 */
.L_x_27:
[----:B------:R-:W2:Y:S01]  /*90c0*/  LDL R6, [R1+0x200] ;  /* 0x0002000001067983 */ /* 0x000ea20000100800 */
[----:B-----5:R-:W-:-:S13]  /*90d0*/  ISETP.NE.AND P1, PT, R19, RZ, PT ;  /* 0x000000ff1300720c */ /* 0x020fda0003f25270 */
[----:B------:R-:W-:-:S05]  /*90e0*/  @P1 IMAD R5, R2, 0x8, R0 ;  /* 0x0000000802051824 */ /* 0x000fca00078e0200 */
[----:B------:R-:W-:-:S04]  /*90f0*/  @P1 IADD3 R5, R5, 0x20, RZ ;  /* 0x0000002005051810 */ /* 0x000fc80007ffe0ff */
[----:B------:R-:W-:-:S04]  /*9100*/  @P1 PRMT R5, R157, 0x654, R5 ;  /* 0x000006549d051816 */ /* 0x000fc80000000005 */
[----:B------:R0:W-:Y:S01]  /*9110*/  @P1 SYNCS.ARRIVE.TRANS64.RED.A1T0 RZ, [R5+URZ], RZ ;  /* 0x000000ff05ff19a7 */ /* 0x0001e2000810043f */
[----:B--2---:R-:W-:-:S13]  /*9120*/  ISETP.GT.U32.AND P1, PT, R6, 0x1, PT ;  /* 0x000000010600780c */ /* 0x004fda0003f24070 */
[----:B0-----:R-:W-:Y:S05]  /*9130*/  @P1 BRA `(.L_x_28) ;  /* 0x0000000000041947 */ /* 0x001fea0003800000 */
[----:B------:R-:W-:Y:S01]  /*9140*/  BPT.TRAP 0x1 ;  /* 0x000000040000795c */ /* 0x000fe20000300000 */
.L_x_28:
[----:B------:R-:W-:Y:S01]  /*9150*/  UIADD3 UR5, UR5, 0x1, URZ ;  /* 0x0000000105057890 */ /* 0x000fe2000fffe03f */
[----:B------:R-:W-:Y:S01]  /*9160*/  ISETP.GT.AND P2, PT, R4, 0x1, PT ;  /* 0x000000010400780c */ /* 0x000fe20003f44270 */
[----:B------:R-:W-:Y:S02]  /*9170*/  VIADD R2, R2, 0x1 ;  /* 0x0000000102027836 */ /* 0x000fe40000000000 */
[----:B------:R-:W-:Y:S01]  /*9180*/  UISETP.NE.AND UP0, UPT, UR5, 0x4, UPT ;  /* 0x000000040500788c */ /* 0x000fe2000bf05270 */
[----:B------:R-:W-:Y:S02]  /*9190*/  VIADD R4, R4, 0xffffffff ;  /* 0xffffffff04047836 */ /* 0x000fe40000000000 */
[C---:B------:R-:W-:Y:S01]  /*91a0*/  ISETP.NE.AND P1, PT, R2.reuse, 0x4, PT ;  /* 0x000000040200780c */ /* 0x040fe20003f25270 */
[----:B------:R-:W-:Y:S02]  /*91b0*/  USEL UR6, URZ, 0x1, UP0 ;  /* 0x000000013f067887 */ /* 0x000fe40008000000 */
[----:B------:R-:W-:Y:S01]  /*91c0*/  USEL UR5, UR5, URZ, UP0 ;  /* 0x0000003f05057287 */ /* 0x000fe20008000000 */
[----:B------:R-:W-:-:S03]  /*91d0*/  SEL R2, R2, RZ, P1 ;  /* 0x000000ff02027207 */ /* 0x000fc60000800000 */
[----:B------:R-:W-:Y:S01]  /*91e0*/  LOP3.LUT R3, R3, UR6, RZ, 0x3c, !PT ;  /* 0x0000000603037c12 */ /* 0x000fe2000f8e3cff */
[----:B------:R-:W-:Y:S07]  /*91f0*/  @P2 BRA `(.L_x_29) ;  /* 0xffffffb800cc2947 */ /* 0x000fee000383ffff */
.L_x_22:
[----:B------:R-:W0:Y:S02]  /*9200*/  LDC R2, c[0x0][0x28c] ;  /* 0x0000a300ff027b82 */ /* 0x000e240000000800 */
[----:B0-----:R-:W-:-:S13]  /*9210*/  ISETP.GE.AND P1, PT, R2, 0x1, PT ;  /* 0x000000010200780c */ /* 0x001fda0003f26270 */
[----:B------:R-:W-:Y:S05]  /*9220*/  @!P1 BRA `(.L_x_30) ;  /* 0x0000000000449947 */ /* 0x000fea0003800000 */
[----:B------:R-:W-:Y:S05]  /*9230*/  @!P0 BRA `(.L_x_31) ;  /* 0x0000000000048947 */ /* 0x000fea0003800000 */
[----:B------:R-:W-:Y:S01]  /*9240*/  BPT.TRAP 0x1 ;  /* 0x000000040000795c */ /* 0x000fe20000300000 */
.L_x_31:
[----:B------:R-:W2:Y:S01]  /*9250*/  LDL R3, [R1+0x200] ;  /* 0x0002000001037983 */ /* 0x000ea20000100800 */
[----:B-----5:R-:W-:Y:S01]  /*9260*/  ISETP.NE.AND P0, PT, R19, RZ, PT ;  /* 0x000000ff1300720c */ /* 0x020fe20003f05270 */
[----:B------:R-:W-:-:S12]  /*9270*/  UISETP.LT.AND UP1, UPT, UR40, 0x1, UPT ;  /* 0x000000012800788c */ /* 0x000fd8000bf21270 */
[----:B------:R-:W-:-:S05]  /*9280*/  VOTEU.ANY UP0, P0 ;  /* 0x00000000003f7886 */ /* 0x000fca0000000100 */
[----:B------:R-:W-:-:S04]  /*9290*/  @UP0 USEL UR4, UR40, 0x1, UP1 ;  /* 0x0000000128040887 */ /* 0x000fc80008800000 */
[----:B------:R-:W-:-:S06]  /*92a0*/  @UP0 UIADD3 UR4, UR39, UR40, -UR4 ;  /* 0x0000002827040290 */ /* 0x000fcc000fffe804 */
[----:B------:R-:W-:-:S05]  /*92b0*/  MOV R2, UR4 ;  /* 0x0000000400027c02 */ /* 0x000fca0008000f00 */
[----:B------:R-:W-:-:S05]  /*92c0*/  @P0 IMAD.SHL.U32 R2, R2, 0x8, RZ ;  /* 0x0000000802020824 */ /* 0x000fca00078e00ff */
[----:B------:R-:W-:-:S04]  /*92d0*/  @P0 LOP3.LUT R2, R2, 0x18, RZ, 0xc0, !PT ;  /* 0x0000001802020812 */ /* 0x000fc800078ec0ff */
[----:B------:R-:W-:-:S04]  /*92e0*/  @P0 IADD3 R0, R0, 0x20, R2 ;  /* 0x0000002000000810 */ /* 0x000fc80007ffe002 */
[----:B------:R-:W-:-:S04]  /*92f0*/  @P0 PRMT R0, R157, 0x654, R0 ;  /* 0x000006549d000816 */ /* 0x000fc80000000000 */
[----:B------:R0:W-:Y:S01]  /*9300*/  @P0 SYNCS.ARRIVE.TRANS64.RED.A1T0 RZ, [R0+URZ], RZ ;  /* 0x000000ff00ff09a7 */ /* 0x0001e2000810043f */
[----:B--2---:R-:W-:-:S13]  /*9310*/  ISETP.GT.U32.AND P0, PT, R3, 0x1, PT ;  /* 0x000000010300780c */ /* 0x004fda0003f04070 */
[----:B0-----:R-:W-:Y:S05]  /*9320*/  @P0 BRA `(.L_x_30) ;  /* 0x0000000000040947 */ /* 0x001fea0003800000 */
[----:B------:R-:W-:Y:S01]  /*9330*/  BPT.TRAP 0x1 ;  /* 0x000000040000795c */ /* 0x000fe20000300000 */
.L_x_30:
[----:B-----5:R-:W0:Y:S01]  /*9340*/  S2R R4, SR_TID.X ;  /* 0x0000000000047919 */ /* 0x020e220000002100 */
[----:B------:R-:W1:Y:S01]  /*9350*/  LDC R3, c[0x0][0x288] ;  /* 0x0000a200ff037b82 */ /* 0x000e620000000800 */
[----:B------:R-:W-:Y:S01]  /*9360*/  IMAD.SHL.U32 R0, R22, 0x100, RZ ;  /* 0x0000010016007824 */ /* 0x000fe200078e00ff */
[----:B------:R-:W-:Y:S01]  /*9370*/  UIADD3 UR39, UR40, UR39, URZ ;  /* 0x0000002728277290 */ /* 0x000fe2000fffe03f */
[----:B------:R-:W-:Y:S01]  /*9380*/  SHF.R.S32.HI R14, RZ, 0x1f, R154 ;  /* 0x0000001fff0e7819 */ /* 0x000fe2000001149a */
[----:B------:R-:W-:Y:S01]  /*9390*/  ULDC UR4, c[0x0][0x284] ;  /* 0x0000a10000047ab9 */ /* 0x000fe20000000800 */
[----:B------:R-:W-:Y:S01]  /*93a0*/  ULDC.64 UR6, c[0x0][0x5d0] ;  /* 0x0001740000067ab9 */ /* 0x000fe20000000a00 */
[----:B------:R-:W-:Y:S01]  /*93b0*/  UISETP.GT.U32.AND UP0, UPT, UR39, 0x3, UPT ;  /* 0x000000032700788c */ /* 0x000fe2000bf04070 */
[----:B------:R-:W-:-:S03]  /*93c0*/  IMAD.MOV.U32 R163, RZ, RZ, -0x1 ;  /* 0xffffffffffa37424 */ /* 0x000fc600078e00ff */
[----:B------:R-:W-:-:S04]  /*93d0*/  UISETP.LT.U32.AND UP0, UPT, UR40, 0x4, UP0 ;  /* 0x000000042800788c */ /* 0x000fc80008701070 */
[----:B------:R-:W-:Y:S01]  /*93e0*/  USEL UR5, URZ, 0x1, !UP0 ;  /* 0x000000013f057887 */ /* 0x000fe2000c000000 */
[----:B-1----:R-:W-:Y:S02]  /*93f0*/  ISETP.GE.AND P0, PT, R0, R3, PT ;  /* 0x000000030000720c */ /* 0x002fe40003f06270 */
[C---:B0-----:R-:W-:Y:S01]  /*9400*/  LOP3.LUT R2, R4.reuse, 0x3, RZ, 0xc0, !PT ;  /* 0x0000000304027812 */ /* 0x041fe200078ec0ff */
[C---:B------:R-:W-:Y:S01]  /*9410*/  IMAD.SHL.U32 R12, R4.reuse, 0x2, RZ ;  /* 0x00000002040c7824 */ /* 0x040fe200078e00ff */
[----:B------:R-:W-:Y:S02]  /*9420*/  SHF.R.U32.HI R156, RZ, 0x7, R4 ;  /* 0x00000007ff9c7819 */ /* 0x000fe40000011604 */
[----:B------:R-:W-:Y:S01]  /*9430*/  LOP3.LUT R21, R4, 0x60, RZ, 0xc0, !PT ;  /* 0x0000006004157812 */ /* 0x000fe200078ec0ff */
[----:B------:R-:W-:Y:S01]  /*9440*/  IMAD R2, R2, -0x2, R3 ;  /* 0xfffffffe02027824 */ /* 0x000fe200078e0203 */
[----:B------:R-:W-:Y:S02]  /*9450*/  LOP3.LUT R156, R156, 0x1, RZ, 0xc0, !PT ;  /* 0x000000019c9c7812 */ /* 0x000fe400078ec0ff */
[----:B------:R-:W-:-:S02]  /*9460*/  SHF.R.U32.HI R21, RZ, 0x1, R21 ;  /* 0x00000001ff157819 */ /* 0x000fc40000011615 */
[----:B------:R-:W-:Y:S01]  /*9470*/  IADD3 R0, -R0, R2, RZ ;  /* 0x0000000200007210 */ /* 0x000fe20007ffe1ff */
[----:B------:R-:W-:Y:S01]  /*9480*/  IMAD.SHL.U32 R20, R156, 0x40, RZ ;  /* 0x000000409c147824 */ /* 0x000fe200078e00ff */
[----:B------:R-:W-:Y:S02]  /*9490*/  SHF.R.U32.HI R2, RZ, 0x2, R4 ;  /* 0x00000002ff027819 */ /* 0x000fe40000011604 */
[----:B------:R-:W-:Y:S02]  /*94a0*/  LOP3.LUT R12, R12, 0x6, RZ, 0xc0, !PT ;  /* 0x000000060c0c7812 */ /* 0x000fe400078ec0ff */
[----:B------:R-:W-:Y:S02]  /*94b0*/  LOP3.LUT R2, R2, 0x7, RZ, 0xc0, !PT ;  /* 0x0000000702027812 */ /* 0x000fe400078ec0ff */
[----:B------:R-:W-:Y:S02]  /*94c0*/  PRMT R12, R12, 0x6540, R22 ;  /* 0x000065400c0c7816 */ /* 0x000fe40000000016 */
[----:B------:R-:W-:-:S02]  /*94d0*/  LOP3.LUT R20, R20, 0x40, R2, 0xe2, !PT ;  /* 0x0000004014147812 */ /* 0x000fc400078ee202 */
[-C--:B------:R-:W-:Y:S02]  /*94e0*/  IADD3 R2, RZ, -R21.reuse, -R2 ;  /* 0x80000015ff027210 */ /* 0x080fe40007ffe802 */
[----:B------:R-:W-:Y:S02]  /*94f0*/  SHF.R.S32.HI R13, RZ, 0x1f, R12 ;  /* 0x0000001fff0d7819 */ /* 0x000fe4000001140c */
[----:B------:R-:W-:Y:S01]  /*9500*/  LOP3.LUT R20, R20, R21, RZ, 0xfc, !PT ;  /* 0x0000001514147212 */ /* 0x000fe200078efcff */
[----:B------:R-:W-:Y:S01]  /*9510*/  IMAD R156, R156, -0x40, R2 ;  /* 0xffffffc09c9c7824 */ /* 0x000fe200078e0202 */
[----:B------:R-:W-:Y:S01]  /*9520*/  MOV R21, RZ ;  /* 0x000000ff00157202 */ /* 0x000fe20000000f00 */
[----:B------:R-:W-:Y:S02]  /*9530*/  IMAD R2, R23, 0xc0, RZ ;  /* 0x000000c017027824 */ /* 0x000fe400078e02ff */
[----:B------:R-:W-:-:S03]  /*9540*/  IMAD.WIDE.U32 R4, R154, UR6, R12 ;  /* 0x000000069a047c25 */ /* 0x000fc6000f8e000c */
[C---:B------:R-:W-:Y:S01]  /*9550*/  IADD3 R156, -R2.reuse, UR4, R156 ;  /* 0x00000004029c7c10 */ /* 0x040fe2000fffe19c */
[----:B------:R-:W-:Y:S01]  /*9560*/  IMAD.WIDE R20, R23, 0xc0, R20 ;  /* 0x000000c017147825 */ /* 0x000fe200078e0214 */
[----:B------:R-:W-:Y:S01]  /*9570*/  ISETP.GE.OR P0, PT, R2, UR4, P0 ;  /* 0x0000000402007c0c */ /* 0x000fe20008706670 */
[----:B------:R-:W-:Y:S02]  /*9580*/  USHF.R.U32.HI UR4, URZ, 0x2, UR39 ;  /* 0x000000023f047899 */ /* 0x000fe40008011627 */
[----:B------:R-:W-:Y:S01]  /*9590*/  IMAD R2, R14, UR6, RZ ;  /* 0x000000060e027c24 */ /* 0x000fe2000f8e02ff */
[----:B------:R-:W-:Y:S02]  /*95a0*/  ULOP3.LUT UR39, UR39, 0x3, URZ, 0xc0, !UPT ;  /* 0x0000000327277892 */ /* 0x000fe4000f8ec03f */
[----:B------:R-:W-:Y:S01]  /*95b0*/  ULOP3.LUT UR4, UR4, 0x1, URZ, 0xc0, !UPT ;  /* 0x0000000104047892 */ /* 0x000fe2000f8ec03f */
[----:B------:R-:W-:-:S03]  /*95c0*/  IMAD R2, R154, UR7, R2 ;  /* 0x000000079a027c24 */ /* 0x000fc6000f8e0202 */
[----:B------:R-:W-:Y:S01]  /*95d0*/  UISETP.NE.U32.AND UP1, UPT, UR4, 0x1, UPT ;  /* 0x000000010400788c */ /* 0x000fe2000bf25070 */
[----:B------:R-:W-:-:S03]  /*95e0*/  IMAD.IADD R5, R5, 0x1, R2 ;  /* 0x0000000105057824 */ /* 0x000fc600078e0202 */
[----:B------:R-:W-:-:S04]  /*95f0*/  UISETP.GT.U32.AND UP1, UPT, UR40, 0x3, !UP1 ;  /* 0x000000032800788c */ /* 0x000fc8000cf24070 */
[----:B------:R-:W-:-:S04]  /*9600*/  USEL UR4, URZ, 0x1, !UP1 ;  /* 0x000000013f047887 */ /* 0x000fc8000c800000 */
[----:B------:R-:W-:Y:S01]  /*9610*/  ULOP3.LUT UR38, UR4, UR38, UR5, 0x96, !UPT ;  /* 0x0000002604267292 */ /* 0x000fe2000f8e9605 */
[----:B------:R-:W-:Y:S11]  /*9620*/  @P0 BRA `(.L_x_32) ;  /* 0x000000d000f40947 */ /* 0x000ff60003800000 */
[----:B------:R-:W0:Y:S01]  /*9630*/  LDC.64 R2, c[0x0][0x5c8] ;  /* 0x00017200ff027b82 */ /* 0x000e220000000a00 */
[----:B------:R-:W-:Y:S01]  /*9640*/  ULDC.64 UR4, c[0x0][0x5c0] ;  /* 0x0001700000047ab9 */ /* 0x000fe20000000a00 */
[----:B------:R-:W-:Y:S01]  /*9650*/  BSSY B0, `(.L_x_32) ;  /* 0x0000d3a000007945 */ /* 0x000fe20003800000 */
[-C--:B0-----:R-:W-:Y:S01]  /*9660*/  IMAD R6, R21, R2.reuse, RZ ;  /* 0x0000000215067224 */ /* 0x081fe200078e02ff */
[----:B------:R-:W-:Y:S01]  /*9670*/  SHF.L.U64.HI R9, R2, 0x3, R3 ;  /* 0x0000000302097819 */ /* 0x000fe20000010203 */
[----:B------:R-:W-:-:S04]  /*9680*/  IMAD.WIDE.U32 R4, R20, R2, R4 ;  /* 0x0000000214047225 */ /* 0x000fc800078e0004 */
[----:B------:R-:W-:Y:S01]  /*9690*/  IMAD R6, R20, R3, R6 ;  /* 0x0000000314067224 */ /* 0x000fe200078e0206 */
[----:B------:R-:W-:Y:S01]  /*96a0*/  IADD3 R4, P0, R4, UR4, RZ ;  /* 0x0000000404047c10 */ /* 0x000fe2000ff1e0ff */
[----:B------:R-:W-:-:S03]  /*96b0*/  IMAD.SHL.U32 R8, R2, 0x8, RZ ;  /* 0x0000000802087824 */ /* 0x000fc600078e00ff */
[----:B------:R-:W-:Y:S02]  /*96c0*/  IADD3 R6, R5, R6, RZ ;  /* 0x0000000605067210 */ /* 0x000fe40007ffe0ff */
[-C--:B------:R-:W-:Y:S02]  /*96d0*/  IADD3 R10, P1, R8, R4.reuse, RZ ;  /* 0x00000004080a7210 */ /* 0x080fe40007f3e0ff */
[----:B------:R-:W-:Y:S02]  /*96e0*/  IADD3.X R5, R6, UR5, RZ, P0, !PT ;  /* 0x0000000506057c10 */ /* 0x000fe400087fe4ff */
[----:B------:R-:W-:-:S03]  /*96f0*/  LEA R6, P0, R2, R4, 0x7 ;  /* 0x0000000402067211 */ /* 0x000fc600078038ff */
[----:B------:R-:W-:Y:S01]  /*9700*/  IMAD.X R11, R9, 0x1, R5, P1 ;  /* 0x00000001090b7824 */ /* 0x000fe200008e0605 */
[----:B------:R-:W-:Y:S02]  /*9710*/  LEA.HI.X R7, R2, R5, R3, 0x7, P0 ;  /* 0x0000000502077211 */ /* 0x000fe400000f3c03 */
[----:B------:R-:W-:Y:S02]  /*9720*/  ISETP.NE.AND P0, PT, R18, RZ, PT ;  /* 0x000000ff1200720c */ /* 0x000fe40003f05270 */
[----:B------:R-:W-:-:S04]  /*9730*/  IADD3 R8, P2, R8, R6, RZ ;  /* 0x0000000608087210 */ /* 0x000fc80007f5e0ff */
[----:B------:R-:W-:-:S07]  /*9740*/  IADD3.X R9, R9, R7, RZ, P2, !PT ;  /* 0x0000000709097210 */ /* 0x000fce00017fe4ff */
[----:B------:R-:W-:Y:S05]  /*9750*/  @!P0 BRA `(.L_x_33) ;  /* 0x0000009800948947 */ /* 0x000fea0003800000 */
[----:B------:R-:W0:Y:S01]  /*9760*/  LDC.64 R22, c[0x0][0x5b0] ;  /* 0x00016c00ff167b82 */ /* 0x000e220000000a00 */
[----:B------:R-:W-:Y:S01]  /*9770*/  ULDC.64 UR4, c[0x0][0x5b8] ;  /* 0x00016e0000047ab9 */ /* 0x000fe20000000a00 */
[----:B------:R-:W-:Y:S01]  /*9780*/  ISETP.GE.AND P0, PT, R156, 0x1, PT ;  /* 0x000000019c00780c */ /* 0x000fe20003f06270 */
[----:B------:R-:W-:Y:S01]  /*9790*/  IMAD R14, R14, UR4, RZ ;  /* 0x000000040e0e7c24 */ /* 0x000fe2000f8e02ff */
[----:B------:R-:W-:Y:S01]  /*97a0*/  BSSY B1, `(.L_x_34) ;  /* 0x000000e000017945 */ /* 0x000fe20003800000 */
[----:B------:R-:W-:Y:S01]  /*97b0*/  IMAD.WIDE.U32 R158, R154, UR4, R12 ;  /* 0x000000049a9e7c25 */ /* 0x000fe2000f8e000c */
[----:B------:R-:W-:Y:S02]  /*97c0*/  ISETP.LT.OR P2, PT, R0, 0x1, !P0 ;  /* 0x000000010000780c */ /* 0x000fe40004741670 */
[----:B------:R-:W1:Y:S01]  /*97d0*/  LDC.64 R152, c[0x0][0x5a8] ;  /* 0x00016a00ff987b82 */ /* 0x000e620000000a00 */
[----:B------:R-:W-:-:S04]  /*97e0*/  IMAD R154, R154, UR5, R14 ;  /* 0x000000059a9a7c24 */ /* 0x000fc8000f8e020e */
[----:B------:R-:W-:Y:S02]  /*97f0*/  IMAD.IADD R155, R159, 0x1, R154 ;  /* 0x000000019f9b7824 */ /* 0x000fe400078e029a */
[----:B------:R-:W-:Y:S02]  /*9800*/  IMAD.MOV.U32 R154, RZ, RZ, R158 ;  /* 0x000000ffff9a7224 */ /* 0x000fe400078e009e */
[-C--:B0-----:R-:W-:Y:S02]  /*9810*/  IMAD R162, R21, R22.reuse, RZ ;  /* 0x0000001615a27224 */ /* 0x081fe400078e02ff */
[----:B------:R-:W-:-:S04]  /*9820*/  IMAD.WIDE.U32 R2, R20, R22, R154 ;  /* 0x0000001614027225 */ /* 0x000fc800078e009a */
[----:B------:R-:W-:Y:S01]  /*9830*/  IMAD R162, R20, R23, R162 ;  /* 0x0000001714a27224 */ /* 0x000fe200078e02a2 */
[----:B-1----:R-:W-:-:S04]  /*9840*/  IADD3 R14, P1, R2, R152, RZ ;  /* 0x00000098020e7210 */ /* 0x002fc80007f3e0ff */
[----:B------:R-:W-:Y:S01]  /*9850*/  IADD3.X R15, R153, R3, R162, P1, !PT ;  /* 0x00000003990f7210 */ /* 0x000fe20000ffe4a2 */
[----:B------:R-:W-:Y:S08]  /*9860*/  @P2 BRA `(.L_x_35) ;  /* 0x0000000000042947 */ /* 0x000ff00003800000 */
[----:B------:R0:W5:Y:S02]  /*9870*/  LDG.E.U8 R16, desc[UR36][R14.64] ;  /* 0x000000240e107981 */ /* 0x000164000c1e1100 */
.L_x_35:
[----:B------:R-:W-:Y:S05]  /*9880*/  BSYNC B1 ;  /* 0x0000000000017941 */ /* 0x000fea0003800000 */
.L_x_34:
[----:B------:R-:W2:Y:S01]  /*9890*/  LDL.LU R3, [R1] ;  /* 0x0000000001037983 */ /* 0x000ea20000300800 */
[----:B-----5:R-:W-:Y:S01]  /*98a0*/  LOP3.LUT R2, R16, 0xffff, RZ, 0xc0, !PT ;  /* 0x0000ffff10027812 */ /* 0x020fe200078ec0ff */
[----:B------:R-:W-:Y:S01]  /*98b0*/  BSSY B1, `(.L_x_36) ;  /* 0x000000a000017945 */ /* 0x000fe20003800000 */
[----:B------:R-:W-:Y:S02]  /*98c0*/  ISETP.LT.OR P1, PT, R0, 0x2, !P0 ;  /* 0x000000020000780c */ /* 0x000fe40004721670 */
[----:B------:R-:W-:-:S05]  /*98d0*/  PRMT R2, R2, 0x8880, RZ ;  /* 0x0000888002027816 */ /* 0x000fca00000000ff */
[----:B------:R-:W-:-:S04]  /*98e0*/  IMAD R2, R2, R18, RZ ;  /* 0x0000001202027224 */ /* 0x000fc800078e02ff */
[----:B--2---:R-:W-:-:S05]  /*98f0*/  @!P2 IMAD R3, R3, R17, R2 ;  /* 0x000000110303a224 */ /* 0x004fca00078e0202 */
[----:B------:R1:W-:Y:S01]  /*9900*/  @!P2 STG.E.U8 desc[UR36][R4.64], R3 ;  /* 0x000000030400a986 */ /* 0x0003e2000c101124 */
[----:B------:R-:W-:Y:S05]  /*9910*/  @P1 BRA `(.L_x_37) ;  /* 0x00000000000c1947 */ /* 0x000fea0003800000 */
[----:B------:R-:W2:Y:S02]  /*9920*/  LDG.E.U8 R16, desc[UR36][R14.64+0x1] ;  /* 0x000001240e107981 */ /* 0x000ea4000c1e1100 */
[----:B--2---:R-:W-:-:S05]  /*9930*/  PRMT R2, R16, 0x8880, RZ ;  /* 0x0000888010027816 */ /* 0x004fca00000000ff */
[----:B------:R-:W-:-:S07]  /*9940*/  IMAD R2, R2, R18, RZ ;  /* 0x0000001202027224 */ /* 0x000fce00078e02ff */
.L_x_37:
[----:B------:R-:W-:Y:S05]  /*9950*/  BSYNC B1 ;  /* 0x0000000000017941 */ /* 0x000fea0003800000 */
.L_x_36:
[----:B-1----:R-:W2:Y:S01]  /*9960*/  LDL.LU R3, [R1+0x4] ;  /* 0x0000040001037983 */ /* 0x002ea20000300800 */
[C---:B------:R-:W-:Y:S01]  /*9970*/  SHF.L.U64.HI R161, R22.reuse, 0x3, R23 ;  /* 0x0000000316a17819 */ /* 0x040fe20000010217 */
[----:B------:R-:W-:Y:S01]  /*9980*/  BSSY B1, `(.L_x_38) ;  /* 0x000000e000017945 */ /* 0x000fe20003800000 */
[----:B------:R-:W-:-:S05]  /*9990*/  SHF.L.U32 R160, R22, 0x3, RZ ;  /* 0x0000000316a07819 */ /* 0x000fca00000006ff */
[----:B------:R-:W-:-:S04]  /*99a0*/  IMAD.WIDE.U32 R12, R20, R22, R160 ;  /* 0x00000016140c7225 */ /* 0x000fc800078e00a0 */
[----:B------:R-:W-:Y:S01]  /*99b0*/  IMAD.IADD R162, R162, 0x1, R13 ;  /* 0x00000001a2a27824 */ /* 0x000fe200078e020d */
[----:B------:R-:W-:-:S04]  /*99c0*/  IADD3 R12, P2, P3, R158, R152, R12 ;  /* 0x000000989e0c7210 */ /* 0x000fc80007b5e00c */
[----:B------:R-:W-:Y:S01]  /*99d0*/  IADD3.X R13, R155, R153, R162, P2, P3 ;  /* 0x000000999b0d7210 */ /* 0x000fe200017e64a2 */
[----:B--2---:R-:W-:-:S05]  /*99e0*/  @!P1 IMAD R3, R3, R17, R2 ;  /* 0x0000001103039224 */ /* 0x004fca00078e0202 */
[----:B------:R1:W-:Y:S01]  /*99f0*/  @!P1 STG.E.U8 desc[UR36][R4.64+0x1], R3 ;  /* 0x0000010304009986 */ /* 0x0003e2000c101124 */
[----:B------:R-:W-:-:S04]  /*9a00*/  ISETP.GE.AND P1, PT, R156, 0x9, PT ;  /* 0x000000099c00780c */ /* 0x000fc80003f26270 */
[----:B------:R-:W-:-:S13]  /*9a10*/  ISETP.LT.OR P4, PT, R0, 0x1, !P1 ;  /* 0x000000010000780c */ /* 0x000fda0004f81670 */
[----:B-1----:R-:W-:Y:S05]  /*9a20*/  @P4 BRA `(.L_x_39) ;  /* 0x00000000000c4947 */ /* 0x002fea0003800000 */
[----:B------:R-:W2:Y:S02]  /*9a30*/  LDG.E.U8 R16, desc[UR36][R12.64] ;  /* 0x000000240c107981 */ /* 0x000ea4000c1e1100 */
[----:B--2---:R-:W-:-:S05]  /*9a40*/  PRMT R2, R16, 0x8880, RZ ;  /* 0x0000888010027816 */ /* 0x004fca00000000ff */
[----:B------:R-:W-:-:S07]  /*9a50*/  IMAD R2, R2, R18, RZ ;  /* 0x0000001202027224 */ /* 0x000fce00078e02ff */
.L_x_39:
[----:B------:R-:W-:Y:S05]  /*9a60*/  BSYNC B1 ;  /* 0x0000000000017941 */ /* 0x000fea0003800000 */
.L_x_38:
[----:B------:R-:W2:Y:S01]  /*9a70*/  LDL.LU R3, [R1+0x8] ;  /* 0x0000080001037983 */ /* 0x000ea20000300800 */
[C---:B------:R-:W-:Y:S01]  /*9a80*/  ISETP.LT.OR P2, PT, R0.reuse, 0x2, !P1 ;  /* 0x000000020000780c */ /* 0x040fe20004f41670 */
[----:B------:R-:W-:Y:S01]  /*9a90*/  BSSY B1, `(.L_x_40) ;  /* 0x000000a000017945 */ /* 0x000fe20003800000 */
[C---:B------:R-:W-:Y:S02]  /*9aa0*/  ISETP.LT.OR P3, PT, R0.reuse, 0x9, !P0 ;  /* 0x000000090000780c */ /* 0x040fe40004761670 */
[----:B------:R-:W-:Y:S01]  /*9ab0*/  ISETP.LT.OR P5, PT, R0, 0x9, !P1 ;  /* 0x000000090000780c */ /* 0x000fe20004fa1670 */
[----:B--2---:R-:W-:-:S05]  /*9ac0*/  @!P4 IMAD R3, R3, R17, R2 ;  /* 0x000000110303c224 */ /* 0x004fca00078e0202 */
[----:B------:R1:W-:Y:S01]  /*9ad0*/  @!P4 STG.E.U8 desc[UR36][R10.64], R3 ;  /* 0x000000030a00c986 */ /* 0x0003e2000c101124 */
[----:B------:R-:W-:Y:S02]  /*9ae0*/  ISETP.LT.OR P4, PT, R0, 0xa, !P0 ;  /* 0x0000000a0000780c */ /* 0x000fe40004781670 */
[----:B------:R-:W-:Y:S11]  /*9af0*/  @P2 BRA `(.L_x_41) ;  /* 0x00000000000c2947 */ /* 0x000ff60003800000 */
[----:B------:R-:W2:Y:S02]  /*9b00*/  LDG.E.U8 R16, desc[UR36][R12.64+0x1] ;  /* 0x000001240c107981 */ /* 0x000ea4000c1e1100 */
[----:B--2---:R-:W-:-:S05]  /*9b10*/  PRMT R2, R16, 0x8880, RZ ;  /* 0x0000888010027816 */ /* 0x004fca00000000ff */
[----:B------:R-:W-:-:S07]  /*9b20*/  IMAD R2, R2, R18, RZ ;  /* 0x0000001202027224 */ /* 0x000fce00078e02ff */
.L_x_41:
[----:B------:R-:W-:Y:S05]  /*9b30*/  BSYNC B1 ;  /* 0x0000000000017941 */ /* 0x000fea0003800000 */
.L_x_40:
[----:B-1----:R-:W2:Y:S01]  /*9b40*/  LDL.LU R3, [R1+0xc] ;  /* 0x00000c0001037983 */ /* 0x002ea20000300800 */
[----:B------:R-:W-:Y:S01]  /*9b50*/  BSSY B1, `(.L_x_42) ;  /* 0x0000007000017945 */ /* 0x000fe20003800000 */
[----:B--2---:R-:W-:-:S05]  /*9b60*/  @!P2 IMAD R3, R3, R17, R2 ;  /* 0x000000110303a224 */ /* 0x004fca00078e0202 */
[----:B------:R1:W-:Y:S01]  /*9b70*/  @!P2 STG.E.U8 desc[UR36][R10.64+0x1], R3 ;  /* 0x000001030a00a986 */ /* 0x0003e2000c101124 */
[----:B------:R-:W-:Y:S05]  /*9b80*/  @P3 BRA `(.L_x_43) ;  /* 0x00000000000c3947 */ /* 0x000fea0003800000 */
[----:B------:R-:W2:Y:S02]  /*9b90*/  LDG.E.U8 R16, desc[UR36][R14.64+0x8] ;  /* 0x000008240e107981 */ /* 0x000ea4000c1e1100 */
[----:B--2---:R-:W-:-:S05]  /*9ba0*/  PRMT R2, R16, 0x8880, RZ ;  /* 0x0000888010027816 */ /* 0x004fca00000000ff */
[----:B------:R-:W-:-:S07]  /*9bb0*/  IMAD R2, R2, R18, RZ ;  /* 0x0000001202027224 */ /* 0x000fce00078e02ff */
.L_x_43:
[----:B------:R-:W-:Y:S05]  /*9bc0*/  BSYNC B1 ;  /* 0x0000000000017941 */ /* 0x000fea0003800000 */
.L_x_42:
        /* <DEDUP_REMOVED lines=8> */
.L_x_45:
[----:B------:R-:W-:Y:S05]  /*9c50*/  BSYNC B1 ;  /* 0x0000000000017941 */ /* 0x000fea0003800000 */
.L_x_44:
        /* <DEDUP_REMOVED lines=8> */
.L_x_47:
[----:B------:R-:W-:Y:S05]  /*9ce0*/  BSYNC B1 ;  /* 0x0000000000017941 */ /* 0x000fea0003800000 */
.L_x_46:
[----:B-1----:R-:W2:Y:S01]  /*9cf0*/  LDL.LU R3, [R1+0x18] ;  /* 0x0000180001037983 */ /* 0x002ea20000300800 */
        /* <DEDUP_REMOVED lines=11> */
.L_x_49:
[----:B------:R-:W-:Y:S05]  /*9db0*/  BSYNC B1 ;  /* 0x0000000000017941 */ /* 0x000fea0003800000 */
.L_x_48:
        /* <DEDUP_REMOVED lines=8> */
.L_x_51:
[----:B------:R-:W-:Y:S05]  /*9e40*/  BSYNC B1 ;  /* 0x0000000000017941 */ /* 0x000fea0003800000 */
.L_x_50:
        /* <DEDUP_REMOVED lines=8> */
.L_x_53:
[----:B------:R-:W-:Y:S05]  /*9ed0*/  BSYNC B1 ;  /* 0x0000000000017941 */ /* 0x000fea0003800000 */
.L_x_52:
        /* <DEDUP_REMOVED lines=8> */
.L_x_55:
[----:B------:R-:W-:Y:S05]  /*9f60*/  BSYNC B1 ;  /* 0x0000000000017941 */ /* 0x000fea0003800000 */
.L_x_54:
        /* <DEDUP_REMOVED lines=12> */
.L_x_57:
[----:B------:R-:W-:Y:S05]  /*a030*/  BSYNC B1 ;  /* 0x0000000000017941 */ /* 0x000fea0003800000 */
.L_x_56:
        /* <DEDUP_REMOVED lines=8> */
.L_x_59:
[----:B------:R-:W-:Y:S05]  /*a0c0*/  BSYNC B1 ;  /* 0x0000000000017941 */ /* 0x000fea0003800000 */
.L_x_58:
        /* <DEDUP_REMOVED lines=8> */
.L_x_61:
[----:B------:R-:W-:Y:S05]  /*a150*/  BSYNC B1 ;  /* 0x0000000000017941 */ /* 0x000fea0003800000 */
.L_x_60:
        /* <DEDUP_REMOVED lines=8> */
.L_x_63:
[----:B------:R-:W-:Y:S05]  /*a1e0*/  BSYNC B1 ;  /* 0x0000000000017941 */ /* 0x000fea0003800000 */
.L_x_62:
        /* <DEDUP_REMOVED lines=12> */
.L_x_65:
[----:B------:R-:W-:Y:S05]  /*a2b0*/  BSYNC B1 ;  /* 0x0000000000017941 */ /* 0x000fea0003800000 */
.L_x_64:
        /* <DEDUP_REMOVED lines=8> */
.L_x_67:
[----:B------:R-:W-:Y:S05]  /*a340*/  BSYNC B1 ;  /* 0x0000000000017941 */ /* 0x000fea0003800000 */
.L_x_66:
        /* <DEDUP_REMOVED lines=8> */
.L_x_69:
[----:B------:R-:W-:Y:S05]  /*a3d0*/  BSYNC B1 ;  /* 0x0000000000017941 */ /* 0x000fea0003800000 */
.L_x_68:
        /* <DEDUP_REMOVED lines=8> */
.L_x_71:
[----:B------:R-:W-:Y:S05]  /*a460*/  BSYNC B1 ;  /* 0x0000000000017941 */ /* 0x000fea0003800000 */
.L_x_70:
        /* <DEDUP_REMOVED lines=12> */
.L_x_73:
[----:B------:R-:W-:Y:S05]  /*a530*/  BSYNC B1 ;  /* 0x0000000000017941 */ /* 0x000fea0003800000 */
.L_x_72:
        /* <DEDUP_REMOVED lines=8> */
.L_x_75:
[----:B------:R-:W-:Y:S05]  /*a5c0*/  BSYNC B1 ;  /* 0x0000000000017941 */ /* 0x000fea0003800000 */
.L_x_74:
        /* <DEDUP_REMOVED lines=8> */
.L_x_77:
[----:B------:R-:W-:Y:S05]  /*a650*/  BSYNC B1 ;  /* 0x0000000000017941 */ /* 0x000fea0003800000 */
.L_x_76:
        /* <DEDUP_REMOVED lines=8> */
.L_x_79:
[----:B------:R-:W-:Y:S05]  /*a6e0*/  BSYNC B1 ;  /* 0x0000000000017941 */ /* 0x000fea0003800000 */
.L_x_78:
        /* <DEDUP_REMOVED lines=12> */
.L_x_81:
[----:B------:R-:W-:Y:S05]  /*a7b0*/  BSYNC B1 ;  /* 0x0000000000017941 */ /* 0x000fea0003800000 */
.L_x_80:
        /* <DEDUP_REMOVED lines=8> */
.L_x_83:
[----:B------:R-:W-:Y:S05]  /*a840*/  BSYNC B1 ;  /* 0x0000000000017941 */ /* 0x000fea0003800000 */
.L_x_82:
        /* <DEDUP_REMOVED lines=8> */
.L_x_85:
[----:B------:R-:W-:Y:S05]  /*a8d0*/  BSYNC B1 ;  /* 0x0000000000017941 */ /* 0x000fea0003800000 */
.L_x_84:
        /* <DEDUP_REMOVED lines=8> */
.L_x_87:
[----:B------:R-:W-:Y:S05]  /*a960*/  BSYNC B1 ;  /* 0x0000000000017941 */ /* 0x000fea0003800000 */
.L_x_86:
        /* <DEDUP_REMOVED lines=12> */
.L_x_89:
[----:B------:R-:W-:Y:S05]  /*aa30*/  BSYNC B1 ;  /* 0x0000000000017941 */ /* 0x000fea0003800000 */
.L_x_88:
        /* <DEDUP_REMOVED lines=8> */
.L_x_91:
[----:B------:R-:W-:Y:S05]  /*aac0*/  BSYNC B1 ;  /* 0x0000000000017941 */ /* 0x000fea0003800000 */
.L_x_90:
        /* <DEDUP_REMOVED lines=8> */
.L_x_93:
[----:B------:R-:W-:Y:S05]  /*ab50*/  BSYNC B1 ;  /* 0x0000000000017941 */ /* 0x000fea0003800000 */
.L_x_92:
        /* <DEDUP_REMOVED lines=8> */
.L_x_95:
[----:B------:R-:W-:Y:S05]  /*abe0*/  BSYNC B1 ;  /* 0x0000000000017941 */ /* 0x000fea0003800000 */
.L_x_94:
        /* <DEDUP_REMOVED lines=12> */
.L_x_97:
[----:B------:R-:W-:Y:S05]  /*acb0*/  BSYNC B1 ;  /* 0x0000000000017941 */ /* 0x000fea0003800000 */
.L_x_96:
        /* <DEDUP_REMOVED lines=8> */
.L_x_99:
[----:B------:R-:W-:Y:S05]  /*ad40*/  BSYNC B1 ;  /* 0x0000000000017941 */ /* 0x000fea0003800000 */
.L_x_98:
        /* <DEDUP_REMOVED lines=8> */
.L_x_101:
[----:B------:R-:W-:Y:S05]  /*add0*/  BSYNC B1 ;  /* 0x0000000000017941 */ /* 0x000fea0003800000 */
.L_x_100:
        /* <DEDUP_REMOVED lines=8> */
.L_x_103:
[----:B------:R-:W-:Y:S05]  /*ae60*/  BSYNC B1 ;  /* 0x0000000000017941 */ /* 0x000fea0003800000 */
.L_x_102:
        /* <DEDUP_REMOVED lines=12> */
.L_x_105:
[----:B------:R-:W-:Y:S05]  /*af30*/  BSYNC B1 ;  /* 0x0000000000017941 */ /* 0x000fea0003800000 */
.L_x_104:
        /* <DEDUP_REMOVED lines=8> */
.L_x_107:
[----:B------:R-:W-:Y:S05]  /*afc0*/  BSYNC B1 ;  /* 0x0000000000017941 */ /* 0x000fea0003800000 */
.L_x_106:
        /* <DEDUP_REMOVED lines=8> */
.L_x_109:
[----:B------:R-:W-:Y:S05]  /*b050*/  BSYNC B1 ;  /* 0x0000000000017941 */ /* 0x000fea0003800000 */
.L_x_108:
        /* <DEDUP_REMOVED lines=8> */
.L_x_111:
[----:B------:R-:W-:Y:S05]  /*b0e0*/  BSYNC B1 ;  /* 0x0000000000017941 */ /* 0x000fea0003800000 */
.L_x_110:
        /* <DEDUP_REMOVED lines=12> */
.L_x_113:
[----:B------:R-:W-:Y:S05]  /*b1b0*/  BSYNC B1 ;  /* 0x0000000000017941 */ /* 0x000fea0003800000 */
.L_x_112:
        /* <DEDUP_REMOVED lines=8> */
.L_x_115:
[----:B------:R-:W-:Y:S05]  /*b240*/  BSYNC B1 ;  /* 0x0000000000017941 */ /* 0x000fea0003800000 */
.L_x_114:
        /* <DEDUP_REMOVED lines=8> */
.L_x_117:
[----:B------:R-:W-:Y:S05]  /*b2d0*/  BSYNC B1 ;  /* 0x0000000000017941 */ /* 0x000fea0003800000 */
.L_x_116:
        /* <DEDUP_REMOVED lines=8> */
.L_x_119:
[----:B------:R-:W-:Y:S05]  /*b360*/  BSYNC B1 ;  /* 0x0000000000017941 */ /* 0x000fea0003800000 */
.L_x_118:
        /* <DEDUP_REMOVED lines=12> */
.L_x_121:
[----:B------:R-:W-:Y:S05]  /*b430*/  BSYNC B1 ;  /* 0x0000000000017941 */ /* 0x000fea0003800000 */
.L_x_120:
        /* <DEDUP_REMOVED lines=8> */
.L_x_123:
[----:B------:R-:W-:Y:S05]  /*b4c0*/  BSYNC B1 ;  /* 0x0000000000017941 */ /* 0x000fea0003800000 */
.L_x_122:
        /* <DEDUP_REMOVED lines=8> */
.L_x_125:
[----:B------:R-:W-:Y:S05]  /*b550*/  BSYNC B1 ;  /* 0x0000000000017941 */ /* 0x000fea0003800000 */
.L_x_124:
        /* <DEDUP_REMOVED lines=8> */
.L_x_127:
[----:B------:R-:W-:Y:S05]  /*b5e0*/  BSYNC B1 ;  /* 0x0000000000017941 */ /* 0x000fea0003800000 */
.L_x_126:
        /* <DEDUP_REMOVED lines=12> */
.L_x_129:
[----:B------:R-:W-:Y:S05]  /*b6b0*/  BSYNC B1 ;  /* 0x0000000000017941 */ /* 0x000fea0003800000 */
.L_x_128:
        /* <DEDUP_REMOVED lines=8> */
.L_x_131:
[----:B------:R-:W-:Y:S05]  /*b740*/  BSYNC B1 ;  /* 0x0000000000017941 */ /* 0x000fea0003800000 */
.L_x_130:
        /* <DEDUP_REMOVED lines=8> */
.L_x_133:
[----:B------:R-:W-:Y:S05]  /*b7d0*/  BSYNC B1 ;  /* 0x0000000000017941 */ /* 0x000fea0003800000 */
.L_x_132:
        /* <DEDUP_REMOVED lines=8> */
.L_x_135:
[----:B------:R-:W-:Y:S05]  /*b860*/  BSYNC B1 ;  /* 0x0000000000017941 */ /* 0x000fea0003800000 */
.L_x_134:
        /* <DEDUP_REMOVED lines=12> */
.L_x_137:
[----:B------:R-:W-:Y:S05]  /*b930*/  BSYNC B1 ;  /* 0x0000000000017941 */ /* 0x000fea0003800000 */
.L_x_136:
        /* <DEDUP_REMOVED lines=8> */
.L_x_139:
[----:B------:R-:W-:Y:S05]  /*b9c0*/  BSYNC B1 ;  /* 0x0000000000017941 */ /* 0x000fea0003800000 */
.L_x_138:
        /* <DEDUP_REMOVED lines=8> */
.L_x_141:
[----:B------:R-:W-:Y:S05]  /*ba50*/  BSYNC B1 ;  /* 0x0000000000017941 */ /* 0x000fea0003800000 */
.L_x_140:
        /* <DEDUP_REMOVED lines=8> */
.L_x_143:
[----:B------:R-:W-:Y:S05]  /*bae0*/  BSYNC B1 ;  /* 0x0000000000017941 */ /* 0x000fea0003800000 */
.L_x_142:
        /* <DEDUP_REMOVED lines=12> */
.L_x_145:
[----:B------:R-:W-:Y:S05]  /*bbb0*/  BSYNC B1 ;  /* 0x0000000000017941 */ /* 0x000fea0003800000 */
.L_x_144:
        /* <DEDUP_REMOVED lines=8> */
.L_x_147:
[----:B------:R-:W-:Y:S05]  /*bc40*/  BSYNC B1 ;  /* 0x0000000000017941 */ /* 0x000fea0003800000 */
.L_x_146:
        /* <DEDUP_REMOVED lines=8> */
.L_x_149:
[----:B------:R-:W-:Y:S05]  /*bcd0*/  BSYNC B1 ;  /* 0x0000000000017941 */ /* 0x000fea0003800000 */
.L_x_148:
        /* <DEDUP_REMOVED lines=8> */
.L_x_151:
[----:B------:R-:W-:Y:S05]  /*bd60*/  BSYNC B1 ;  /* 0x0000000000017941 */ /* 0x000fea0003800000 */
.L_x_150:
        /* <DEDUP_REMOVED lines=12> */
.L_x_153:
[----:B------:R-:W-:Y:S05]  /*be30*/  BSYNC B1 ;  /* 0x0000000000017941 */ /* 0x000fea0003800000 */
.L_x_152:
        /* <DEDUP_REMOVED lines=8> */
.L_x_155:
[----:B------:R-:W-:Y:S05]  /*bec0*/  BSYNC B1 ;  /* 0x0000000000017941 */ /* 0x000fea0003800000 */
.L_x_154:
        /* <DEDUP_REMOVED lines=8> */
.L_x_157:
[----:B------:R-:W-:Y:S05]  /*bf50*/  BSYNC B1 ;  /* 0x0000000000017941 */ /* 0x000fea0003800000 */
.L_x_156:
        /* <DEDUP_REMOVED lines=8> */
.L_x_159:
[----:B------:R-:W-:Y:S05]  /*bfe0*/  BSYNC B1 ;  /* 0x0000000000017941 */ /* 0x000fea0003800000 */
.L_x_158:
        /* <DEDUP_REMOVED lines=12> */
.L_x_161:
[----:B------:R-:W-:Y:S05]  /*c0b0*/  BSYNC B1 ;  /* 0x0000000000017941 */ /* 0x000fea0003800000 */
.L_x_160:
        /* <DEDUP_REMOVED lines=8> */
.L_x_163:
[----:B------:R-:W-:Y:S05]  /*c140*/  BSYNC B1 ;  /* 0x0000000000017941 */ /* 0x000fea0003800000 */
.L_x_162:
[----:B-1----:R-:W2:Y:S01]  /*c150*/  LDL.LU R3, [R1+0x100] ;  /* 0x0001000001037983 */ /* 0x002ea20000300800 */
[----:B------:R-:W-:Y:S01]  /*c160*/  BSSY B1, `(.L_x_164) ;  /* 0x0000007000017945 */ /* 0x000fe20003800000 */
[----:B--2---:R-:W-:-:S05]  /*c170*/  @!P3 IMAD R3, R3, R17, R2 ;  /* 0x000000110303b224 */ /* 0x004fca00078e0202 */
[----:B------:R1:W-:Y:S01]  /*c180*/  @!P3 STG.E.U8 desc[UR36][R4.64+0x80], R3 ;  /* 0x000080030400b986 */ /* 0x0003e2000c101124 */
[----:B------:R-:W-:Y:S05]  /*c190*/  @P5 BRA `(.L_x_165) ;  /* 0x00000000000c5947 */ /* 0x000fea0003800000 */
[----:B------:R-:W1:Y:S02]  /*c1a0*/  LDG.E.U8 R16, desc[UR36][R14.64+0x81] ;  /* 0x000081240e107981 */ /* 0x000e64000c1e1100 */
[----:B-1----:R-:W-:-:S05]  /*c1b0*/  PRMT R3, R16, 0x8880, RZ ;  /* 0x0000888010037816 */ /* 0x002fca00000000ff */
[----:B------:R-:W-:-:S07]  /*c1c0*/  IMAD R2, R3, R18, RZ ;  /* 0x0000001203027224 */ /* 0x000fce00078e02ff */
.L_x_165:
[----:B------:R-:W-:Y:S05]  /*c1d0*/  BSYNC B1 ;  /* 0x0000000000017941 */ /* 0x000fea0003800000 */
.L_x_164:
        /* <DEDUP_REMOVED lines=8> */
.L_x_167:
[----:B------:R-:W-:Y:S05]  /*c260*/  BSYNC B1 ;  /* 0x0000000000017941 */ /* 0x000fea0003800000 */
.L_x_166:
        /* <DEDUP_REMOVED lines=9> */
[----:B------:R-:W1:Y:S02]  /*c300*/  LDG.E.U8 R16, desc[UR36][R12.64+0x81] ;  /* 0x000081240c107981 */ /* 0x000e64000c1e1100 */
[----:B-1----:R-:W-:-:S05]  /*c310*/  PRMT R3, R16, 0x8880, RZ ;  /* 0x0000888010037816 */ /* 0x002fca00000000ff */
[----:B------:R-:W-:-:S07]  /*c320*/  IMAD R2, R3, R18, RZ ;  /* 0x0000001203027224 */ /* 0x000fce00078e02ff */
.L_x_169:
[----:B------:R-:W-:Y:S05]  /*c330*/  BSYNC B1 ;  /* 0x0000000000017941 */ /* 0x000fea0003800000 */
.L_x_168:
        /* <DEDUP_REMOVED lines=8> */
.L_x_171:
[----:B------:R-:W-:Y:S05]  /*c3c0*/  BSYNC B1 ;  /* 0x0000000000017941 */ /* 0x000fea0003800000 */
.L_x_170:
        /* <DEDUP_REMOVED lines=8> */
.L_x_173:
[----:B------:R-:W-:Y:S05]  /*c450*/  BSYNC B1 ;  /* 0x0000000000017941 */ /* 0x000fea0003800000 */
.L_x_172:
        /* <DEDUP_REMOVED lines=8> */
.L_x_175:
[----:B------:R-:W-:Y:S05]  /*c4e0*/  BSYNC B1 ;  /* 0x0000000000017941 */ /* 0x000fea0003800000 */
.L_x_174:
        /* <DEDUP_REMOVED lines=12> */
.L_x_177:
[----:B------:R-:W-:Y:S05]  /*c5b0*/  BSYNC B1 ;  /* 0x0000000000017941 */ /* 0x000fea0003800000 */
.L_x_176:
        /* <DEDUP_REMOVED lines=8> */
.L_x_179:
[----:B------:R-:W-:Y:S05]  /*c640*/  BSYNC B1 ;  /* 0x0000000000017941 */ /* 0x000fea0003800000 */
.L_x_178:
        /* <DEDUP_REMOVED lines=8> */
.L_x_181:
[----:B------:R-:W-:Y:S05]  /*c6d0*/  BSYNC B1 ;  /* 0x0000000000017941 */ /* 0x000fea0003800000 */
.L_x_180:
        /* <DEDUP_REMOVED lines=8> */
.L_x_183:
[----:B------:R-:W-:Y:S05]  /*c760*/  BSYNC B1 ;  /* 0x0000000000017941 */ /* 0x000fea0003800000 */
.L_x_182:
        /* <DEDUP_REMOVED lines=12> */
.L_x_185:
[----:B------:R-:W-:Y:S05]  /*c830*/  BSYNC B1 ;  /* 0x0000000000017941 */ /* 0x000fea0003800000 */
.L_x_184:
        /* <DEDUP_REMOVED lines=8> */
.L_x_187:
[----:B------:R-:W-:Y:S05]  /*c8c0*/  BSYNC B1 ;  /* 0x0000000000017941 */ /* 0x000fea0003800000 */
.L_x_186:
        /* <DEDUP_REMOVED lines=8> */
.L_x_189:
[----:B------:R-:W-:Y:S05]  /*c950*/  BSYNC B1 ;  /* 0x0000000000017941 */ /* 0x000fea0003800000 */
.L_x_188:
        /* <DEDUP_REMOVED lines=8> */
.L_x_191:
[----:B------:R-:W-:Y:S05]  /*c9e0*/  BSYNC B1 ;  /* 0x0000000000017941 */ /* 0x000fea0003800000 */
.L_x_190:
        /* <DEDUP_REMOVED lines=12> */
.L_x_193:
[----:B------:R-:W-:Y:S05]  /*cab0*/  BSYNC B1 ;  /* 0x0000000000017941 */ /* 0x000fea0003800000 */
.L_x_192:
        /* <DEDUP_REMOVED lines=8> */
.L_x_195:
[----:B------:R-:W-:Y:S05]  /*cb40*/  BSYNC B1 ;  /* 0x0000000000017941 */ /* 0x000fea0003800000 */
.L_x_194:
        /* <DEDUP_REMOVED lines=8> */
.L_x_197:
[----:B------:R-:W-:Y:S05]  /*cbd0*/  BSYNC B1 ;  /* 0x0000000000017941 */ /* 0x000fea0003800000 */
.L_x_196:
        /* <DEDUP_REMOVED lines=8> */
.L_x_199:
[----:B------:R-:W-:Y:S05]  /*cc60*/  BSYNC B1 ;  /* 0x0000000000017941 */ /* 0x000fea0003800000 */
.L_x_198:
        /* <DEDUP_REMOVED lines=12> */
.L_x_201:
[----:B------:R-:W-:Y:S05]  /*cd30*/  BSYNC B1 ;  /* 0x0000000000017941 */ /* 0x000fea0003800000 */
.L_x_200:
        /* <DEDUP_REMOVED lines=8> */
.L_x_203:
[----:B------:R-:W-:Y:S05]  /*cdc0*/  BSYNC B1 ;  /* 0x0000000000017941 */ /* 0x000fea0003800000 */
.L_x_202:
        /* <DEDUP_REMOVED lines=8> */
.L_x_205:
[----:B------:R-:W-:Y:S05]  /*ce50*/  BSYNC B1 ;  /* 0x0000000000017941 */ /* 0x000fea0003800000 */
.L_x_204:
        /* <DEDUP_REMOVED lines=8> */
.L_x_207:
[----:B------:R-:W-:Y:S05]  /*cee0*/  BSYNC B1 ;  /* 0x0000000000017941 */ /* 0x000fea0003800000 */
.L_x_206:
        /* <DEDUP_REMOVED lines=12> */
.L_x_209:
[----:B------:R-:W-:Y:S05]  /*cfb0*/  BSYNC B1 ;  /* 0x0000000000017941 */ /* 0x000fea0003800000 */
.L_x_208:
        /* <DEDUP_REMOVED lines=8> */
.L_x_211:
[----:B------:R-:W-:Y:S05]  /*d040*/  BSYNC B1 ;  /* 0x0000000000017941 */ /* 0x000fea0003800000 */
.L_x_210:
        /* <DEDUP_REMOVED lines=8> */
.L_x_213:
[----:B------:R-:W-:Y:S05]  /*d0d0*/  BSYNC B1 ;  /* 0x0000000000017941 */ /* 0x000fea0003800000 */
.L_x_212:
        /* <DEDUP_REMOVED lines=8> */
.L_x_215:
[----:B------:R-:W-:Y:S05]  /*d160*/  BSYNC B1 ;  /* 0x0000000000017941 */ /* 0x000fea0003800000 */
.L_x_214:
        /* <DEDUP_REMOVED lines=12> */
.L_x_217:
[----:B------:R-:W-:Y:S05]  /*d230*/  BSYNC B1 ;  /* 0x0000000000017941 */ /* 0x000fea0003800000 */
.L_x_216:
        /* <DEDUP_REMOVED lines=8> */
.L_x_219:
[----:B------:R-:W-:Y:S05]  /*d2c0*/  BSYNC B1 ;  /* 0x0000000000017941 */ /* 0x000fea0003800000 */
.L_x_218:
        /* <DEDUP_REMOVED lines=8> */
.L_x_221:
[----:B------:R-:W-:Y:S05]  /*d350*/  BSYNC B1 ;  /* 0x0000000000017941 */ /* 0x000fea0003800000 */
.L_x_220:
        /* <DEDUP_REMOVED lines=8> */
.L_x_223:
[----:B------:R-:W-:Y:S05]  /*d3e0*/  BSYNC B1 ;  /* 0x0000000000017941 */ /* 0x000fea0003800000 */
.L_x_222:
        /* <DEDUP_REMOVED lines=12> */
.L_x_225:
[----:B------:R-:W-:Y:S05]  /*d4b0*/  BSYNC B1 ;  /* 0x0000000000017941 */ /* 0x000fea0003800000 */
.L_x_224:
        /* <DEDUP_REMOVED lines=8> */
.L_x_227:
[----:B------:R-:W-:Y:S05]  /*d540*/  BSYNC B1 ;  /* 0x0000000000017941 */ /* 0x000fea0003800000 */
.L_x_226:
        /* <DEDUP_REMOVED lines=8> */
.L_x_229:
[----:B------:R-:W-:Y:S05]  /*d5d0*/  BSYNC B1 ;  /* 0x0000000000017941 */ /* 0x000fea0003800000 */
.L_x_228:
        /* <DEDUP_REMOVED lines=8> */
.L_x_231:
[----:B------:R-:W-:Y:S05]  /*d660*/  BSYNC B1 ;  /* 0x0000000000017941 */ /* 0x000fea0003800000 */
.L_x_230:
        /* <DEDUP_REMOVED lines=12> */
.L_x_233:
[----:B------:R-:W-:Y:S05]  /*d730*/  BSYNC B1 ;  /* 0x0000000000017941 */ /* 0x000fea0003800000 */
.L_x_232:
        /* <DEDUP_REMOVED lines=8> */
.L_x_235:
[----:B------:R-:W-:Y:S05]  /*d7c0*/  BSYNC B1 ;  /* 0x0000000000017941 */ /* 0x000fea0003800000 */
.L_x_234:
        /* <DEDUP_REMOVED lines=8> */
.L_x_237:
[----:B------:R-:W-:Y:S05]  /*d850*/  BSYNC B1 ;  /* 0x0000000000017941 */ /* 0x000fea0003800000 */
.L_x_236:
        /* <DEDUP_REMOVED lines=8> */
.L_x_239:
[----:B------:R-:W-:Y:S05]  /*d8e0*/  BSYNC B1 ;  /* 0x0000000000017941 */ /* 0x000fea0003800000 */
.L_x_238:
        /* <DEDUP_REMOVED lines=12> */
.L_x_241:
[----:B------:R-:W-:Y:S05]  /*d9b0*/  BSYNC B1 ;  /* 0x0000000000017941 */ /* 0x000fea0003800000 */
.L_x_240:
        /* <DEDUP_REMOVED lines=8> */
.L_x_243:
[----:B------:R-:W-:Y:S05]  /*da40*/  BSYNC B1 ;  /* 0x0000000000017941 */ /* 0x000fea0003800000 */
.L_x_242:
        /* <DEDUP_REMOVED lines=8> */
.L_x_245:
[----:B------:R-:W-:Y:S05]  /*dad0*/  BSYNC B1 ;  /* 0x0000000000017941 */ /* 0x000fea0003800000 */
.L_x_244:
        /* <DEDUP_REMOVED lines=8> */
.L_x_247:
[----:B------:R-:W-:Y:S05]  /*db60*/  BSYNC B1 ;  /* 0x0000000000017941 */ /* 0x000fea0003800000 */
.L_x_246:
        /* <DEDUP_REMOVED lines=12> */
.L_x_249:
[----:B------:R-:W-:Y:S05]  /*dc30*/  BSYNC B1 ;  /* 0x0000000000017941 */ /* 0x000fea0003800000 */
.L_x_248:
        /* <DEDUP_REMOVED lines=8> */
.L_x_251:
[----:B------:R-:W-:Y:S05]  /*dcc0*/  BSYNC B1 ;  /* 0x0000000000017941 */ /* 0x000fea0003800000 */
.L_x_250:
        /* <DEDUP_REMOVED lines=8> */
.L_x_253:
[----:B------:R-:W-:Y:S05]  /*dd50*/  BSYNC B1 ;  /* 0x0000000000017941 */ /* 0x000fea0003800000 */
.L_x_252:
        /* <DEDUP_REMOVED lines=8> */
.L_x_255:
[----:B------:R-:W-:Y:S05]  /*dde0*/  BSYNC B1 ;  /* 0x0000000000017941 */ /* 0x000fea0003800000 */
.L_x_254:
        /* <DEDUP_REMOVED lines=12> */
.L_x_257:
[----:B------:R-:W-:Y:S05]  /*deb0*/  BSYNC B1 ;  /* 0x0000000000017941 */ /* 0x000fea0003800000 */
.L_x_256:
        /* <DEDUP_REMOVED lines=8> */
.L_x_259:
[----:B------:R-:W-:Y:S05]  /*df40*/  BSYNC B1 ;  /* 0x0000000000017941 */ /* 0x000fea0003800000 */
.L_x_258:
        /* <DEDUP_REMOVED lines=8> */
.L_x_261:
[----:B------:R-:W-:Y:S05]  /*dfd0*/  BSYNC B1 ;  /* 0x0000000000017941 */ /* 0x000fea0003800000 */
.L_x_260:
        /* <DEDUP_REMOVED lines=8> */
.L_x_263:
[----:B------:R-:W-:Y:S05]  /*e060*/  BSYNC B1 ;  /* 0x0000000000017941 */ /* 0x000fea0003800000 */
.L_x_262:
        /* <DEDUP_REMOVED lines=12> */
.L_x_265:
[----:B------:R-:W-:Y:S05]  /*e130*/  BSYNC B1 ;  /* 0x0000000000017941 */ /* 0x000fea0003800000 */
.L_x_264:
        /* <DEDUP_REMOVED lines=8> */
.L_x_267:
[----:B------:R-:W-:Y:S05]  /*e1c0*/  BSYNC B1 ;  /* 0x0000000000017941 */ /* 0x000fea0003800000 */
.L_x_266:
        /* <DEDUP_REMOVED lines=8> */
.L_x_269:
[----:B------:R-:W-:Y:S05]  /*e250*/  BSYNC B1 ;  /* 0x0000000000017941 */ /* 0x000fea0003800000 */
.L_x_268:
        /* <DEDUP_REMOVED lines=8> */
.L_x_271:
[----:B------:R-:W-:Y:S05]  /*e2e0*/  BSYNC B1 ;  /* 0x0000000000017941 */ /* 0x000fea0003800000 */
.L_x_270:
        /* <DEDUP_REMOVED lines=12> */
.L_x_273:
[----:B------:R-:W-:Y:S05]  /*e3b0*/  BSYNC B1 ;  /* 0x0000000000017941 */ /* 0x000fea0003800000 */
.L_x_272:
        /* <DEDUP_REMOVED lines=8> */
.L_x_275:
[----:B------:R-:W-:Y:S05]  /*e440*/  BSYNC B1 ;  /* 0x0000000000017941 */ /* 0x000fea0003800000 */
.L_x_274:
        /* <DEDUP_REMOVED lines=8> */
.L_x_277:
[----:B------:R-:W-:Y:S05]  /*e4d0*/  BSYNC B1 ;  /* 0x0000000000017941 */ /* 0x000fea0003800000 */
.L_x_276:
        /* <DEDUP_REMOVED lines=8> */
.L_x_279:
[----:B------:R-:W-:Y:S05]  /*e560*/  BSYNC B1 ;  /* 0x0000000000017941 */ /* 0x000fea0003800000 */
.L_x_278:
[----:B-1----:R-:W2:Y:S01]  /*e570*/  LDL.LU R3, [R1+0x1e8] ;  /* 0x0001e80001037983 */ /* 0x002ea20000300800 */
[C---:B------:R-:W-:Y:S01]  /*e580*/  ISETP.LT.OR P4, PT, R0.reuse, 0xf2, !P1 ;  /* 0x000000f20000780c */ /* 0x040fe20004f81670 */
[----:B------:R-:W-:Y:S01]  /*e590*/  BSSY B1, `(.L_x_280) ;  /* 0x000000c000017945 */ /* 0x000fe20003800000 */
[----:B------:R-:W-:Y:S02]  /*e5a0*/  ISETP.LT.OR P3, PT, R0, 0xf9, !P0 ;  /* 0x000000f90000780c */ /* 0x000fe40004761670 */
[----:B------:R-:W-:Y:S02]  /*e5b0*/  IADD3 R165, P5, R20, 0x80, RZ ;  /* 0x0000008014a57810 */ /* 0x000fe40007fbe0ff */
[----:B------:R-:W-:Y:S01]  /*e5c0*/  ISETP.LT.OR P0, PT, R0, 0xfa, !P0 ;  /* 0x000000fa0000780c */ /* 0x000fe20004701670 */
[----:B--2---:R-:W-:-:S05]  /*e5d0*/  @!P2 IMAD R3, R3, R17, R2 ;  /* 0x000000110303a224 */ /* 0x004fca00078e0202 */
[----:B------:R1:W-:Y:S01]  /*e5e0*/  @!P2 STG.E.U8 desc[UR36][R10.64+0xf0], R3 ;  /* 0x0000f0030a00a986 */ /* 0x0003e2000c101124 */
[C---:B------:R-:W-:Y:S02]  /*e5f0*/  ISETP.LT.OR P2, PT, R0.reuse, 0xf9, !P1 ;  /* 0x000000f90000780c */ /* 0x040fe40004f41670 */
[----:B------:R-:W-:Y:S01]  /*e600*/  ISETP.LT.OR P1, PT, R0, 0xfa, !P1 ;  /* 0x000000fa0000780c */ /* 0x000fe20004f21670 */
[----:B------:R-:W-:-:S12]  /*e610*/  @P4 BRA `(.L_x_281) ;  /* 0x00000000000c4947 */ /* 0x000fd80003800000 */
[----:B------:R-:W1:Y:S02]  /*e620*/  LDG.E.U8 R16, desc[UR36][R12.64+0xf1] ;  /* 0x0000f1240c107981 */ /* 0x000e64000c1e1100 */
[----:B-1----:R-:W-:-:S05]  /*e630*/  PRMT R3, R16, 0x8880, RZ ;  /* 0x0000888010037816 */ /* 0x002fca00000000ff */
[----:B------:R-:W-:-:S07]  /*e640*/  IMAD R2, R3, R18, RZ ;  /* 0x0000001203027224 */ /* 0x000fce00078e02ff */
.L_x_281:
[----:B------:R-:W-:Y:S05]  /*e650*/  BSYNC B1 ;  /* 0x0000000000017941 */ /* 0x000fea0003800000 */
.L_x_280:
        /* <DEDUP_REMOVED lines=8> */
.L_x_283:
[----:B------:R-:W-:Y:S05]  /*e6e0*/  BSYNC B1 ;  /* 0x0000000000017941 */ /* 0x000fea0003800000 */
.L_x_282:
[----:B-1----:R-:W2:Y:S01]  /*e6f0*/  LDL.LU R3, [R1+0x1f0] ;  /* 0x0001f00001037983 */ /* 0x002ea20000300800 */
[----:B------:R-:W-:Y:S01]  /*e700*/  BSSY B1, `(.L_x_284) ;  /* 0x0000008000017945 */ /* 0x000fe20003800000 */
[----:B------:R-:W-:Y:S02]  /*e710*/  IMAD.X R21, RZ, RZ, R21, P5 ;  /* 0x000000ffff157224 */ /* 0x000fe400028e0615 */
[----:B--2---:R-:W-:-:S05]  /*e720*/  @!P3 IMAD R3, R3, R17, R2 ;  /* 0x000000110303b224 */ /* 0x004fca00078e0202 */
[----:B------:R1:W-:Y:S01]  /*e730*/  @!P3 STG.E.U8 desc[UR36][R4.64+0xf8], R3 ;  /* 0x0000f8030400b986 */ /* 0x0003e2000c101124 */
[----:B------:R-:W-:Y:S05]  /*e740*/  @P0 BRA `(.L_x_285) ;  /* 0x00000000000c0947 */ /* 0x000fea0003800000 */
[----:B------:R-:W1:Y:S02]  /*e750*/  LDG.E.U8 R16, desc[UR36][R14.64+0xf9] ;  /* 0x0000f9240e107981 */ /* 0x000e64000c1e1100 */
[----:B-1----:R-:W-:-:S05]  /*e760*/  PRMT R3, R16, 0x8880, RZ ;  /* 0x0000888010037816 */ /* 0x002fca00000000ff */
[----:B------:R-:W-:-:S07]  /*e770*/  IMAD R2, R3, R18, RZ ;  /* 0x0000001203027224 */ /* 0x000fce00078e02ff */
.L_x_285:
[----:B------:R-:W-:Y:S05]  /*e780*/  BSYNC B1 ;  /* 0x0000000000017941 */ /* 0x000fea0003800000 */
.L_x_284:
[----:B-1----:R-:W2:Y:S01]  /*e790*/  LDL.LU R3, [R1+0x1f4] ;  /* 0x0001f40001037983 */ /* 0x002ea20000300800 */
[----:B------:R-:W-:Y:S01]  /*e7a0*/  BSSY B1, `(.L_x_286) ;  /* 0x0000008000017945 */ /* 0x000fe20003800000 */
[----:B0-----:R-:W-:Y:S02]  /*e7b0*/  IMAD R14, R21, R22, RZ ;  /* 0x00000016150e7224 */ /* 0x001fe400078e02ff */
[----:B--2---:R-:W-:-:S05]  /*e7c0*/  @!P0 IMAD R3, R3, R17, R2 ;  /* 0x0000001103038224 */ /* 0x004fca00078e0202 */
[----:B------:R0:W-:Y:S01]  /*e7d0*/  @!P0 STG.E.U8 desc[UR36][R4.64+0xf9], R3 ;  /* 0x0000f90304008986 */ /* 0x0001e2000c101124 */
[----:B------:R-:W-:Y:S05]  /*e7e0*/  @P2 BRA `(.L_x_287) ;  /* 0x00000000000c2947 */ /* 0x000fea0003800000 */
[----:B------:R-:W0:Y:S02]  /*e7f0*/  LDG.E.U8 R16, desc[UR36][R12.64+0xf8] ;  /* 0x0000f8240c107981 */ /* 0x000e24000c1e1100 */
[----:B0-----:R-:W-:-:S05]  /*e800*/  PRMT R3, R16, 0x8880, RZ ;  /* 0x0000888010037816 */ /* 0x001fca00000000ff */
[----:B------:R-:W-:-:S07]  /*e810*/  IMAD R2, R3, R18, RZ ;  /* 0x0000001203027224 */ /* 0x000fce00078e02ff */
.L_x_287:
[----:B------:R-:W-:Y:S05]  /*e820*/  BSYNC B1 ;  /* 0x0000000000017941 */ /* 0x000fea0003800000 */
.L_x_286:
[----:B0-----:R-:W2:Y:S01]  /*e830*/  LDL.LU R3, [R1+0x1f8] ;  /* 0x0001f80001037983 */ /* 0x001ea20000300800 */
[----:B------:R-:W-:Y:S01]  /*e840*/  BSSY B1, `(.L_x_288) ;  /* 0x000000a000017945 */ /* 0x000fe20003800000 */
[C---:B------:R-:W-:Y:S02]  /*e850*/  IMAD R15, R165.reuse, R23, R14 ;  /* 0x00000017a50f7224 */ /* 0x040fe400078e020e */
[----:B------:R-:W-:-:S04]  /*e860*/  IMAD.WIDE.U32 R160, R165, R22, R160 ;  /* 0x00000016a5a07225 */ /* 0x000fc800078e00a0 */
[----:B------:R-:W-:-:S04]  /*e870*/  IMAD.WIDE.U32 R22, R165, R22, R154 ;  /* 0x00000016a5167225 */ /* 0x000fc800078e009a */
[----:B--2---:R-:W-:-:S05]  /*e880*/  @!P2 IMAD R3, R3, R17, R2 ;  /* 0x000000110303a224 */ /* 0x004fca00078e0202 */
[----:B------:R0:W-:Y:S01]  /*e890*/  @!P2 STG.E.U8 desc[UR36][R10.64+0xf8], R3 ;  /* 0x0000f8030a00a986 */ /* 0x0001e2000c101124 */
[----:B------:R-:W-:Y:S05]  /*e8a0*/  @P1 BRA `(.L_x_289) ;  /* 0x00000000000c1947 */ /* 0x000fea0003800000 */
[----:B------:R-:W0:Y:S02]  /*e8b0*/  LDG.E.U8 R16, desc[UR36][R12.64+0xf9] ;  /* 0x0000f9240c107981 */ /* 0x000e24000c1e1100 */
[----:B0-----:R-:W-:-:S05]  /*e8c0*/  PRMT R3, R16, 0x8880, RZ ;  /* 0x0000888010037816 */ /* 0x001fca00000000ff */
[----:B------:R-:W-:-:S07]  /*e8d0*/  IMAD R2, R3, R18, RZ ;  /* 0x0000001203027224 */ /* 0x000fce00078e02ff */
.L_x_289:
[----:B------:R-:W-:Y:S05]  /*e8e0*/  BSYNC B1 ;  /* 0x0000000000017941 */ /* 0x000fea0003800000 */
.L_x_288:
[----:B0-----:R-:W2:Y:S01]  /*e8f0*/  LDL.LU R3, [R1+0x1fc] ;  /* 0x0001fc0001037983 */ /* 0x001ea20000300800 */
[----:B------:R-:W-:Y:S01]  /*e900*/  ISETP.GE.AND P2, PT, R156, 0x81, PT ;  /* 0x000000819c00780c */ /* 0x000fe20003f46270 */
[----:B------:R-:W-:Y:S01]  /*e910*/  BSSY B1, `(.L_x_290) ;  /* 0x000000d000017945 */ /* 0x000fe20003800000 */
[-C--:B------:R-:W-:Y:S02]  /*e920*/  IADD3 R4, P5, R22, R152.reuse, RZ ;  /* 0x0000009816047210 */ /* 0x080fe40007fbe0ff */
[----:B------:R-:W-:Y:S02]  /*e930*/  ISETP.GE.AND P0, PT, R156, 0x89, PT ;  /* 0x000000899c00780c */ /* 0x000fe40003f06270 */
[----:B------:R-:W-:Y:S02]  /*e940*/  IADD3.X R5, R153, R23, R15, P5, !PT ;  /* 0x0000001799057210 */ /* 0x000fe40002ffe40f */
[----:B------:R-:W-:Y:S02]  /*e950*/  IADD3 R152, P4, P3, R158, R152, R160 ;  /* 0x000000989e987210 */ /* 0x000fe40007b9e0a0 */
[----:B------:R-:W-:Y:S01]  /*e960*/  ISETP.LT.OR P5, PT, R0, 0x2, !P2 ;  /* 0x000000020000780c */ /* 0x000fe200057a1670 */
[----:B--2---:R-:W-:-:S05]  /*e970*/  @!P1 IMAD R3, R3, R17, R2 ;  /* 0x0000001103039224 */ /* 0x004fca00078e0202 */
[----:B------:R0:W-:Y:S01]  /*e980*/  @!P1 STG.E.U8 desc[UR36][R10.64+0xf9], R3 ;  /* 0x0000f9030a009986 */ /* 0x0001e2000c101124 */
[----:B------:R-:W-:-:S13]  /*e990*/  ISETP.LT.OR P1, PT, R0, 0x1, !P2 ;  /* 0x000000010000780c */ /* 0x000fda0005721670 */
[----:B0-----:R-:W-:Y:S05]  /*e9a0*/  @P1 BRA `(.L_x_291) ;  /* 0x00000000000c1947 */ /* 0x001fea0003800000 */
[----:B------:R-:W2:Y:S02]  /*e9b0*/  LDG.E.U8 R16, desc[UR36][R4.64] ;  /* 0x0000002404107981 */ /* 0x000ea4000c1e1100 */
[----:B--2---:R-:W-:-:S05]  /*e9c0*/  PRMT R3, R16, 0x8880, RZ ;  /* 0x0000888010037816 */ /* 0x004fca00000000ff */
[----:B------:R-:W-:-:S07]  /*e9d0*/  IMAD R2, R3, R18, RZ ;  /* 0x0000001203027224 */ /* 0x000fce00078e02ff */
.L_x_291:
[----:B------:R-:W-:Y:S05]  /*e9e0*/  BSYNC B1 ;  /* 0x0000000000017941 */ /* 0x000fea0003800000 */
.L_x_290:
[----:B------:R-:W-:Y:S01]  /*e9f0*/  @!P1 IMAD R3, R24, R17, R2 ;  /* 0x0000001118039224 */ /* 0x000fe200078e0202 */
[----:B------:R-:W-:Y:S01]  /*ea00*/  BSSY B1, `(.L_x_292) ;  /* 0x0000007000017945 */ /* 0x000fe20003800000 */
[----:B------:R-:W-:-:S03]  /*ea10*/  IADD3 R160, R15, R161, RZ ;  /* 0x000000a10fa07210 */ /* 0x000fc60007ffe0ff */
[----:B------:R0:W-:Y:S01]  /*ea20*/  @!P1 STG.E.U8 desc[UR36][R6.64], R3 ;  /* 0x0000000306009986 */ /* 0x0001e2000c101124 */
[----:B------:R-:W-:Y:S05]  /*ea30*/  @P5 BRA `(.L_x_293) ;  /* 0x00000000000c5947 */ /* 0x000fea0003800000 */
[----:B------:R-:W0:Y:S02]  /*ea40*/  LDG.E.U8 R16, desc[UR36][R4.64+0x1] ;  /* 0x0000012404107981 */ /* 0x000e24000c1e1100 */
[----:B0-----:R-:W-:-:S05]  /*ea50*/  PRMT R3, R16, 0x8880, RZ ;  /* 0x0000888010037816 */ /* 0x001fca00000000ff */
[----:B------:R-:W-:-:S07]  /*ea60*/  IMAD R2, R3, R18, RZ ;  /* 0x0000001203027224 */ /* 0x000fce00078e02ff */
.L_x_293:
[----:B------:R-:W-:Y:S05]  /*ea70*/  BSYNC B1 ;  /* 0x0000000000017941 */ /* 0x000fea0003800000 */
.L_x_292:
[C---:B------:R-:W-:Y:S01]  /*ea80*/  ISETP.LT.OR P1, PT, R0.reuse, 0x1, !P0 ;  /* 0x000000010000780c */ /* 0x040fe20004721670 */
[----:B------:R-:W-:Y:S01]  /*ea90*/  @!P5 IMAD R25, R25, R17, R2 ;  /* 0x000000111919d224 */ /* 0x000fe200078e0202 */
[----:B------:R-:W-:Y:S01]  /*eaa0*/  BSSY B1, `(.L_x_294) ;  /* 0x000000a000017945 */ /* 0x000fe20003800000 */
[----:B------:R-:W-:Y:S02]  /*eab0*/  IADD3.X R153, R155, R153, R160, P4, P3 ;  /* 0x000000999b997210 */ /* 0x000fe400027e64a0 */
[C---:B------:R-:W-:Y:S01]  /*eac0*/  ISETP.LT.OR P4, PT, R0.reuse, 0x2, !P0 ;  /* 0x000000020000780c */ /* 0x040fe20004781670 */
[----:B------:R1:W-:Y:S01]  /*ead0*/  @!P5 STG.E.U8 desc[UR36][R6.64+0x1], R25 ;  /* 0x000001190600d986 */ /* 0x0003e2000c101124 */
[C---:B------:R-:W-:Y:S02]  /*eae0*/  ISETP.LT.OR P5, PT, R0.reuse, 0x9, !P2 ;  /* 0x000000090000780c */ /* 0x040fe400057a1670 */
[----:B------:R-:W-:-:S04]  /*eaf0*/  ISETP.LT.OR P3, PT, R0, 0xa, !P2 ;  /* 0x0000000a0000780c */ /* 0x000fc80005761670 */
[----:B------:R-:W-:Y:S09]  /*eb00*/  @P1 BRA `(.L_x_295) ;  /* 0x00000000000c1947 */ /* 0x000ff20003800000 */
[----:B------:R-:W0:Y:S02]  /*eb10*/  LDG.E.U8 R16, desc[UR36][R152.64] ;  /* 0x0000002498107981 */ /* 0x000e24000c1e1100 */
[----:B0-----:R-:W-:-:S05]  /*eb20*/  PRMT R3, R16, 0x8880, RZ ;  /* 0x0000888010037816 */ /* 0x001fca00000000ff */
[----:B------:R-:W-:-:S07]  /*eb30*/  IMAD R2, R3, R18, RZ ;  /* 0x0000001203027224 */ /* 0x000fce00078e02ff */
.L_x_295:
[----:B------:R-:W-:Y:S05]  /*eb40*/  BSYNC B1 ;  /* 0x0000000000017941 */ /* 0x000fea0003800000 */
.L_x_294:
[----:B0-----:R-:W-:Y:S01]  /*eb50*/  @!P1 IMAD R3, R26, R17, R2 ;  /* 0x000000111a039224 */ /* 0x001fe200078e0202 */
[----:B------:R-:W-:Y:S04]  /*eb60*/  BSSY B1, `(.L_x_296) ;  /* 0x0000006000017945 */ /* 0x000fe80003800000 */
[----:B------:R0:W-:Y:S01]  /*eb70*/  @!P1 STG.E.U8 desc[UR36][R8.64], R3 ;  /* 0x0000000308009986 */ /* 0x0001e2000c101124 */
[----:B------:R-:W-:Y:S05]  /*eb80*/  @P4 BRA `(.L_x_297) ;  /* 0x00000000000c4947 */ /* 0x000fea0003800000 */
[----:B------:R-:W0:Y:S02]  /*eb90*/  LDG.E.U8 R16, desc[UR36][R152.64+0x1] ;  /* 0x0000012498107981 */ /* 0x000e24000c1e1100 */
[----:B0-----:R-:W-:-:S05]  /*eba0*/  PRMT R3, R16, 0x8880, RZ ;  /* 0x0000888010037816 */ /* 0x001fca00000000ff */
[----:B------:R-:W-:-:S07]  /*ebb0*/  IMAD R2, R3, R18, RZ ;  /* 0x0000001203027224 */ /* 0x000fce00078e02ff */
.L_x_297:
[----:B------:R-:W-:Y:S05]  /*ebc0*/  BSYNC B1 ;  /* 0x0000000000017941 */ /* 0x000fea0003800000 */
.L_x_296:
[----:B------:R-:W-:Y:S01]  /*ebd0*/  @!P4 IMAD R27, R27, R17, R2 ;  /* 0x000000111b1bc224 */ /* 0x000fe200078e0202 */
[----:B------:R-:W-:Y:S04]  /*ebe0*/  BSSY B1, `(.L_x_298) ;  /* 0x0000006000017945 */ /* 0x000fe80003800000 */
[----:B------:R2:W-:Y:S01]  /*ebf0*/  @!P4 STG.E.U8 desc[UR36][R8.64+0x1], R27 ;  /* 0x0000011b0800c986 */ /* 0x0005e2000c101124 */
[----:B------:R-:W-:Y:S05]  /*ec00*/  @P5 BRA `(.L_x_299) ;  /* 0x00000000000c5947 */ /* 0x000fea0003800000 */
[----:B------:R-:W0:Y:S02]  /*ec10*/  LDG.E.U8 R16, desc[UR36][R4.64+0x8] ;  /* 0x0000082404107981 */ /* 0x000e24000c1e1100 */
[----:B0-----:R-:W-:-:S05]  /*ec20*/  PRMT R3, R16, 0x8880, RZ ;  /* 0x0000888010037816 */ /* 0x001fca00000000ff */
[----:B------:R-:W-:-:S07]  /*ec30*/  IMAD R2, R3, R18, RZ ;  /* 0x0000001203027224 */ /* 0x000fce00078e02ff */
.L_x_299:
[----:B------:R-:W-:Y:S05]  /*ec40*/  BSYNC B1 ;  /* 0x0000000000017941 */ /* 0x000fea0003800000 */
.L_x_298:
[----:B0-----:R-:W-:Y:S01]  /*ec50*/  @!P5 IMAD R3, R28, R17, R2 ;  /* 0x000000111c03d224 */ /* 0x001fe200078e0202 */
[----:B------:R-:W-:Y:S04]  /*ec60*/  BSSY B1, `(.L_x_300) ;  /* 0x0000006000017945 */ /* 0x000fe80003800000 */
[----:B------:R0:W-:Y:S01]  /*ec70*/  @!P5 STG.E.U8 desc[UR36][R6.64+0x8], R3 ;  /* 0x000008030600d986 */ /* 0x0001e2000c101124 */
[----:B------:R-:W-:Y:S05]  /*ec80*/  @P3 BRA `(.L_x_301) ;  /* 0x00000000000c3947 */ /* 0x000fea0003800000 */
[----:B------:R-:W0:Y:S02]  /*ec90*/  LDG.E.U8 R16, desc[UR36][R4.64+0x9] ;  /* 0x0000092404107981 */ /* 0x000e24000c1e1100 */
[----:B0-----:R-:W-:-:S05]  /*eca0*/  PRMT R3, R16, 0x8880, RZ ;  /* 0x0000888010037816 */ /* 0x001fca00000000ff */
[----:B------:R-:W-:-:S07]  /*ecb0*/  IMAD R2, R3, R18, RZ ;  /* 0x0000001203027224 */ /* 0x000fce00078e02ff */
.L_x_301:
[----:B------:R-:W-:Y:S05]  /*ecc0*/  BSYNC B1 ;  /* 0x0000000000017941 */ /* 0x000fea0003800000 */
.L_x_300:
[C---:B------:R-:W-:Y:S01]  /*ecd0*/  ISETP.LT.OR P5, PT, R0.reuse, 0x9, !P0 ;  /* 0x000000090000780c */ /* 0x040fe200047a1670 */
[----:B------:R-:W-:Y:S01]  /*ece0*/  @!P3 IMAD R29, R29, R17, R2 ;  /* 0x000000111d1db224 */ /* 0x000fe200078e0202 */
[----:B------:R-:W-:Y:S01]  /*ecf0*/  BSSY B1, `(.L_x_302) ;  /* 0x0000009000017945 */ /* 0x000fe20003800000 */
[C---:B------:R-:W-:Y:S02]  /*ed00*/  ISETP.LT.OR P4, PT, R0.reuse, 0xa, !P0 ;  /* 0x0000000a0000780c */ /* 0x040fe40004781670 */
[C---:B------:R-:W-:Y:S01]  /*ed10*/  ISETP.LT.OR P1, PT, R0.reuse, 0x12, !P2 ;  /* 0x000000120000780c */ /* 0x040fe20005721670 */
[----:B------:R3:W-:Y:S01]  /*ed20*/  @!P3 STG.E.U8 desc[UR36][R6.64+0x9], R29 ;  /* 0x0000091d0600b986 */ /* 0x0007e2000c101124 */
[----:B------:R-:W-:-:S06]  /*ed30*/  ISETP.LT.OR P3, PT, R0, 0x11, !P2 ;  /* 0x000000110000780c */ /* 0x000fcc0005761670 */
[----:B------:R-:W-:Y:S07]  /*ed40*/  @P5 BRA `(.L_x_303) ;  /* 0x00000000000c5947 */ /* 0x000fee0003800000 */
[----:B------:R-:W0:Y:S02]  /*ed50*/  LDG.E.U8 R16, desc[UR36][R152.64+0x8] ;  /* 0x0000082498107981 */ /* 0x000e24000c1e1100 */
[----:B0-----:R-:W-:-:S05]  /*ed60*/  PRMT R3, R16, 0x8880, RZ ;  /* 0x0000888010037816 */ /* 0x001fca00000000ff */
[----:B------:R-:W-:-:S07]  /*ed70*/  IMAD R2, R3, R18, RZ ;  /* 0x0000001203027224 */ /* 0x000fce00078e02ff */
.L_x_303:
[----:B------:R-:W-:Y:S05]  /*ed80*/  BSYNC B1 ;  /* 0x0000000000017941 */ /* 0x000fea0003800000 */
.L_x_302:
[----:B0-----:R-:W-:Y:S01]  /*ed90*/  @!P5 IMAD R3, R30, R17, R2 ;  /* 0x000000111e03d224 */ /* 0x001fe200078e0202 */
[----:B------:R-:W-:Y:S04]  /*eda0*/  BSSY B1, `(.L_x_304) ;  /* 0x0000006000017945 */ /* 0x000fe80003800000 */
[----:B------:R0:W-:Y:S01]  /*edb0*/  @!P5 STG.E.U8 desc[UR36][R8.64+0x8], R3 ;  /* 0x000008030800d986 */ /* 0x0001e2000c101124 */
[----:B------:R-:W-:Y:S05]  /*edc0*/  @P4 BRA `(.L_x_305) ;  /* 0x00000000000c4947 */ /* 0x000fea0003800000 */
[----:B------:R-:W0:Y:S02]  /*edd0*/  LDG.E.U8 R16, desc[UR36][R152.64+0x9] ;  /* 0x0000092498107981 */ /* 0x000e24000c1e1100 */
[----:B0-----:R-:W-:-:S05]  /*ede0*/  PRMT R3, R16, 0x8880, RZ ;  /* 0x0000888010037816 */ /* 0x001fca00000000ff */
[----:B------:R-:W-:-:S07]  /*edf0*/  IMAD R2, R3, R18, RZ ;  /* 0x0000001203027224 */ /* 0x000fce00078e02ff */
.L_x_305:
[----:B------:R-:W-:Y:S05]  /*ee00*/  BSYNC B1 ;  /* 0x0000000000017941 */ /* 0x000fea0003800000 */
.L_x_304:
[----:B------:R-:W-:Y:S01]  /*ee10*/  @!P4 IMAD R31, R31, R17, R2 ;  /* 0x000000111f1fc224 */ /* 0x000fe200078e0202 */
[----:B------:R-:W-:Y:S04]  /*ee20*/  BSSY B1, `(.L_x_306) ;  /* 0x0000006000017945 */ /* 0x000fe80003800000 */
[----:B------:R4:W-:Y:S01]  /*ee30*/  @!P4 STG.E.U8 desc[UR36][R8.64+0x9], R31 ;  /* 0x0000091f0800c986 */ /* 0x0009e2000c101124 */
[----:B------:R-:W-:Y:S05]  /*ee40*/  @P3 BRA `(.L_x_307) ;  /* 0x00000000000c3947 */ /* 0x000fea0003800000 */
[----:B------:R-:W0:Y:S02]  /*ee50*/  LDG.E.U8 R16, desc[UR36][R4.64+0x10] ;  /* 0x0000102404107981 */ /* 0x000e24000c1e1100 */
[----:B0-----:R-:W-:-:S05]  /*ee60*/  PRMT R3, R16, 0x8880, RZ ;  /* 0x0000888010037816 */ /* 0x001fca00000000ff */
[----:B------:R-:W-:-:S07]  /*ee70*/  IMAD R2, R3, R18, RZ ;  /* 0x0000001203027224 */ /* 0x000fce00078e02ff */
.L_x_307:
[----:B------:R-:W-:Y:S05]  /*ee80*/  BSYNC B1 ;  /* 0x0000000000017941 */ /* 0x000fea0003800000 */
.L_x_306:
[----:B0-----:R-:W-:Y:S01]  /*ee90*/  @!P3 IMAD R3, R32, R17, R2 ;  /* 0x000000112003b224 */ /* 0x001fe200078e0202 */
[----:B------:R-:W-:Y:S04]  /*eea0*/  BSSY B1, `(.L_x_308) ;  /* 0x0000006000017945 */ /* 0x000fe80003800000 */
[----:B------:R0:W-:Y:S01]  /*eeb0*/  @!P3 STG.E.U8 desc[UR36][R6.64+0x10], R3 ;  /* 0x000010030600b986 */ /* 0x0001e2000c101124 */
[----:B------:R-:W-:Y:S05]  /*eec0*/  @P1 BRA `(.L_x_309) ;  /* 0x00000000000c1947 */ /* 0x000fea0003800000 */
[----:B------:R-:W0:Y:S02]  /*eed0*/  LDG.E.U8 R16, desc[UR36][R4.64+0x11] ;  /* 0x0000112404107981 */ /* 0x000e24000c1e1100 */
[----:B0-----:R-:W-:-:S05]  /*eee0*/  PRMT R3, R16, 0x8880, RZ ;  /* 0x0000888010037816 */ /* 0x001fca00000000ff */
[----:B------:R-:W-:-:S07]  /*eef0*/  IMAD R2, R3, R18, RZ ;  /* 0x0000001203027224 */ /* 0x000fce00078e02ff */
.L_x_309:
[----:B------:R-:W-:Y:S05]  /*ef00*/  BSYNC B1 ;  /* 0x0000000000017941 */ /* 0x000fea0003800000 */
.L_x_308:
        /* <DEDUP_REMOVED lines=11> */
.L_x_311:
[----:B------:R-:W-:Y:S05]  /*efc0*/  BSYNC B1 ;  /* 0x0000000000017941 */ /* 0x000fea0003800000 */
.L_x_310:
[----:B0-----:R-:W-:Y:S01]  /*efd0*/  @!P4 IMAD R3, R34, R17, R2 ;  /* 0x000000112203c224 */ /* 0x001fe200078e0202 */
[----:B------:R-:W-:Y:S04]  /*efe0*/  BSSY B1, `(.L_x_312) ;  /* 0x0000006000017945 */ /* 0x000fe80003800000 */
[----:B------:R0:W-:Y:S01]  /*eff0*/  @!P4 STG.E.U8 desc[UR36][R8.64+0x10], R3 ;  /* 0x000010030800c986 */ /* 0x0001e2000c101124 */
[----:B------:R-:W-:Y:S05]  /*f000*/  @P3 BRA `(.L_x_313) ;  /* 0x00000000000c3947 */ /* 0x000fea0003800000 */
[----:B------:R-:W0:Y:S02]  /*f010*/  LDG.E.U8 R16, desc[UR36][R152.64+0x11] ;  /* 0x0000112498107981 */ /* 0x000e24000c1e1100 */
[----:B0-----:R-:W-:-:S05]  /*f020*/  PRMT R3, R16, 0x8880, RZ ;  /* 0x0000888010037816 */ /* 0x001fca00000000ff */
[----:B------:R-:W-:-:S07]  /*f030*/  IMAD R2, R3, R18, RZ ;  /* 0x0000001203027224 */ /* 0x000fce00078e02ff */
.L_x_313:
[----:B------:R-:W-:Y:S05]  /*f040*/  BSYNC B1 ;  /* 0x0000000000017941 */ /* 0x000fea0003800000 */
.L_x_312:
[----:B------:R-:W-:Y:S01]  /*f050*/  @!P3 IMAD R35, R35, R17, R2 ;  /* 0x000000112323b224 */ /* 0x000fe200078e0202 */
[----:B------:R-:W-:Y:S04]  /*f060*/  BSSY B1, `(.L_x_314) ;  /* 0x0000006000017945 */ /* 0x000fe80003800000 */
[----:B------:R0:W-:Y:S01]  /*f070*/  @!P3 STG.E.U8 desc[UR36][R8.64+0x11], R35 ;  /* 0x000011230800b986 */ /* 0x0001e2000c101124 */
[----:B------:R-:W-:Y:S05]  /*f080*/  @P5 BRA `(.L_x_315) ;  /* 0x00000000000c5947 */ /* 0x000fea0003800000 */
[----:B------:R-:W0:Y:S02]  /*f090*/  LDG.E.U8 R16, desc[UR36][R4.64+0x18] ;  /* 0x0000182404107981 */ /* 0x000e24000c1e1100 */
[----:B0-----:R-:W-:-:S05]  /*f0a0*/  PRMT R3, R16, 0x8880, RZ ;  /* 0x0000888010037816 */ /* 0x001fca00000000ff */
[----:B------:R-:W-:-:S07]  /*f0b0*/  IMAD R2, R3, R18, RZ ;  /* 0x0000001203027224 */ /* 0x000fce00078e02ff */
.L_x_315:
[----:B------:R-:W-:Y:S05]  /*f0c0*/  BSYNC B1 ;  /* 0x0000000000017941 */ /* 0x000fea0003800000 */
.L_x_314:
[----:B0-----:R-:W-:Y:S01]  /*f0d0*/  @!P5 IMAD R3, R36, R17, R2 ;  /* 0x000000112403d224 */ /* 0x001fe200078e0202 */
[----:B------:R-:W-:Y:S04]  /*f0e0*/  BSSY B1, `(.L_x_316) ;  /* 0x0000006000017945 */ /* 0x000fe80003800000 */
[----:B------:R0:W-:Y:S01]  /*f0f0*/  @!P5 STG.E.U8 desc[UR36][R6.64+0x18], R3 ;  /* 0x000018030600d986 */ /* 0x0001e2000c101124 */
[----:B------:R-:W-:Y:S05]  /*f100*/  @P1 BRA `(.L_x_317) ;  /* 0x00000000000c1947 */ /* 0x000fea0003800000 */
[----:B------:R-:W0:Y:S02]  /*f110*/  LDG.E.U8 R16, desc[UR36][R4.64+0x19] ;  /* 0x0000192404107981 */ /* 0x000e24000c1e1100 */
[----:B0-----:R-:W-:-:S05]  /*f120*/  PRMT R3, R16, 0x8880, RZ ;  /* 0x0000888010037816 */ /* 0x001fca00000000ff */
[----:B------:R-:W-:-:S07]  /*f130*/  IMAD R2, R3, R18, RZ ;  /* 0x0000001203027224 */ /* 0x000fce00078e02ff */
.L_x_317:
[----:B------:R-:W-:Y:S05]  /*f140*/  BSYNC B1 ;  /* 0x0000000000017941 */ /* 0x000fea0003800000 */
.L_x_316:
        /* <DEDUP_REMOVED lines=11> */
.L_x_319:
[----:B------:R-:W-:Y:S05]  /*f200*/  BSYNC B1 ;  /* 0x0000000000017941 */ /* 0x000fea0003800000 */
.L_x_318:
[----:B0-----:R-:W-:Y:S01]  /*f210*/  @!P4 IMAD R3, R38, R17, R2 ;  /* 0x000000112603c224 */ /* 0x001fe200078e0202 */
[----:B------:R-:W-:Y:S04]  /*f220*/  BSSY B1, `(.L_x_320) ;  /* 0x0000006000017945 */ /* 0x000fe80003800000 */
[----:B------:R0:W-:Y:S01]  /*f230*/  @!P4 STG.E.U8 desc[UR36][R8.64+0x18], R3 ;  /* 0x000018030800c986 */ /* 0x0001e2000c101124 */
[----:B------:R-:W-:Y:S05]  /*f240*/  @P3 BRA `(.L_x_321) ;  /* 0x00000000000c3947 */ /* 0x000fea0003800000 */
[----:B------:R-:W0:Y:S02]  /*f250*/  LDG.E.U8 R16, desc[UR36][R152.64+0x19] ;  /* 0x0000192498107981 */ /* 0x000e24000c1e1100 */
[----:B0-----:R-:W-:-:S05]  /*f260*/  PRMT R3, R16, 0x8880, RZ ;  /* 0x0000888010037816 */ /* 0x001fca00000000ff */
[----:B------:R-:W-:-:S07]  /*f270*/  IMAD R2, R3, R18, RZ ;  /* 0x0000001203027224 */ /* 0x000fce00078e02ff */
.L_x_321:
[----:B------:R-:W-:Y:S05]  /*f280*/  BSYNC B1 ;  /* 0x0000000000017941 */ /* 0x000fea0003800000 */
.L_x_320:
[----:B------:R-:W-:Y:S01]  /*f290*/  @!P3 IMAD R39, R39, R17, R2 ;  /* 0x000000112727b224 */ /* 0x000fe200078e0202 */
[----:B------:R-:W-:Y:S04]  /*f2a0*/  BSSY B1, `(.L_x_322) ;  /* 0x0000006000017945 */ /* 0x000fe80003800000 */
[----:B------:R0:W-:Y:S01]  /*f2b0*/  @!P3 STG.E.U8 desc[UR36][R8.64+0x19], R39 ;  /* 0x000019270800b986 */ /* 0x0001e2000c101124 */
[----:B------:R-:W-:Y:S05]  /*f2c0*/  @P5 BRA `(.L_x_323) ;  /* 0x00000000000c5947 */ /* 0x000fea0003800000 */
[----:B------:R-:W0:Y:S02]  /*f2d0*/  LDG.E.U8 R16, desc[UR36][R4.64+0x20] ;  /* 0x0000202404107981 */ /* 0x000e24000c1e1100 */
[----:B0-----:R-:W-:-:S05]  /*f2e0*/  PRMT R3, R16, 0x8880, RZ ;  /* 0x0000888010037816 */ /* 0x001fca00000000ff */
[----:B------:R-:W-:-:S07]  /*f2f0*/  IMAD R2, R3, R18, RZ ;  /* 0x0000001203027224 */ /* 0x000fce00078e02ff */
.L_x_323:
[----:B------:R-:W-:Y:S05]  /*f300*/  BSYNC B1 ;  /* 0x0000000000017941 */ /* 0x000fea0003800000 */
.L_x_322:
[----:B0-----:R-:W-:Y:S01]  /*f310*/  @!P5 IMAD R3, R40, R17, R2 ;  /* 0x000000112803d224 */ /* 0x001fe200078e0202 */
[----:B------:R-:W-:Y:S04]  /*f320*/  BSSY B1, `(.L_x_324) ;  /* 0x0000006000017945 */ /* 0x000fe80003800000 */
[----:B------:R0:W-:Y:S01]  /*f330*/  @!P5 STG.E.U8 desc[UR36][R6.64+0x20], R3 ;  /* 0x000020030600d986 */ /* 0x0001e2000c101124 */
[----:B------:R-:W-:Y:S05]  /*f340*/  @P1 BRA `(.L_x_325) ;  /* 0x00000000000c1947 */ /* 0x000fea0003800000 */
[----:B------:R-:W0:Y:S02]  /*f350*/  LDG.E.U8 R16, desc[UR36][R4.64+0x21] ;  /* 0x0000212404107981 */ /* 0x000e24000c1e1100 */
[----:B0-----:R-:W-:-:S05]  /*f360*/  PRMT R3, R16, 0x8880, RZ ;  /* 0x0000888010037816 */ /* 0x001fca00000000ff */
[----:B------:R-:W-:-:S07]  /*f370*/  IMAD R2, R3, R18, RZ ;  /* 0x0000001203027224 */ /* 0x000fce00078e02ff */
.L_x_325:
[----:B------:R-:W-:Y:S05]  /*f380*/  BSYNC B1 ;  /* 0x0000000000017941 */ /* 0x000fea0003800000 */
.L_x_324:
        /* <DEDUP_REMOVED lines=11> */
.L_x_327:
[----:B------:R-:W-:Y:S05]  /*f440*/  BSYNC B1 ;  /* 0x0000000000017941 */ /* 0x000fea0003800000 */
.L_x_326:
[----:B0-----:R-:W-:Y:S01]  /*f450*/  @!P4 IMAD R3, R42, R17, R2 ;  /* 0x000000112a03c224 */ /* 0x001fe200078e0202 */
[----:B------:R-:W-:Y:S04]  /*f460*/  BSSY B1, `(.L_x_328) ;  /* 0x0000006000017945 */ /* 0x000fe80003800000 */
[----:B------:R0:W-:Y:S01]  /*f470*/  @!P4 STG.E.U8 desc[UR36][R8.64+0x20], R3 ;  /* 0x000020030800c986 */ /* 0x0001e2000c101124 */
[----:B------:R-:W-:Y:S05]  /*f480*/  @P3 BRA `(.L_x_329) ;  /* 0x00000000000c3947 */ /* 0x000fea0003800000 */
[----:B------:R-:W0:Y:S02]  /*f490*/  LDG.E.U8 R16, desc[UR36][R152.64+0x21] ;  /* 0x0000212498107981 */ /* 0x000e24000c1e1100 */
[----:B0-----:R-:W-:-:S05]  /*f4a0*/  PRMT R3, R16, 0x8880, RZ ;  /* 0x0000888010037816 */ /* 0x001fca00000000ff */
[----:B------:R-:W-:-:S07]  /*f4b0*/  IMAD R2, R3, R18, RZ ;  /* 0x0000001203027224 */ /* 0x000fce00078e02ff */
.L_x_329:
[----:B------:R-:W-:Y:S05]  /*f4c0*/  BSYNC B1 ;  /* 0x0000000000017941 */ /* 0x000fea0003800000 */
.L_x_328:
[----:B------:R-:W-:Y:S01]  /*f4d0*/  @!P3 IMAD R43, R43, R17, R2 ;  /* 0x000000112b2bb224 */ /* 0x000fe200078e0202 */
[----:B------:R-:W-:Y:S04]  /*f4e0*/  BSSY B1, `(.L_x_330) ;  /* 0x0000006000017945 */ /* 0x000fe80003800000 */
[----:B------:R0:W-:Y:S01]  /*f4f0*/  @!P3 STG.E.U8 desc[UR36][R8.64+0x21], R43 ;  /* 0x0000212b0800b986 */ /* 0x0001e2000c101124 */
[----:B------:R-:W-:Y:S05]  /*f500*/  @P5 BRA `(.L_x_331) ;  /* 0x00000000000c5947 */ /* 0x000fea0003800000 */
[----:B------:R-:W0:Y:S02]  /*f510*/  LDG.E.U8 R16, desc[UR36][R4.64+0x28] ;  /* 0x0000282404107981 */ /* 0x000e24000c1e1100 */
[----:B0-----:R-:W-:-:S05]  /*f520*/  PRMT R3, R16, 0x8880, RZ ;  /* 0x0000888010037816 */ /* 0x001fca00000000ff */
[----:B------:R-:W-:-:S07]  /*f530*/  IMAD R2, R3, R18, RZ ;  /* 0x0000001203027224 */ /* 0x000fce00078e02ff */
.L_x_331:
[----:B------:R-:W-:Y:S05]  /*f540*/  BSYNC B1 ;  /* 0x0000000000017941 */ /* 0x000fea0003800000 */
.L_x_330:
[----:B0-----:R-:W-:Y:S01]  /*f550*/  @!P5 IMAD R3, R44, R17, R2 ;  /* 0x000000112c03d224 */ /* 0x001fe200078e0202 */
[----:B------:R-:W-:Y:S04]  /*f560*/  BSSY B1, `(.L_x_332) ;  /* 0x0000006000017945 */ /* 0x000fe80003800000 */
[----:B------:R0:W-:Y:S01]  /*f570*/  @!P5 STG.E.U8 desc[UR36][R6.64+0x28], R3 ;  /* 0x000028030600d986 */ /* 0x0001e2000c101124 */
[----:B------:R-:W-:Y:S05]  /*f580*/  @P1 BRA `(.L_x_333) ;  /* 0x00000000000c1947 */ /* 0x000fea0003800000 */
[----:B------:R-:W0:Y:S02]  /*f590*/  LDG.E.U8 R16, desc[UR36][R4.64+0x29] ;  /* 0x0000292404107981 */ /* 0x000e24000c1e1100 */
[----:B0-----:R-:W-:-:S05]  /*f5a0*/  PRMT R3, R16, 0x8880, RZ ;  /* 0x0000888010037816 */ /* 0x001fca00000000ff */
[----:B------:R-:W-:-:S07]  /*f5b0*/  IMAD R2, R3, R18, RZ ;  /* 0x0000001203027224 */ /* 0x000fce00078e02ff */
.L_x_333:
[----:B------:R-:W-:Y:S05]  /*f5c0*/  BSYNC B1 ;  /* 0x0000000000017941 */ /* 0x000fea0003800000 */
.L_x_332:
        /* <DEDUP_REMOVED lines=11> */
.L_x_335:
[----:B------:R-:W-:Y:S05]  /*f680*/  BSYNC B1 ;  /* 0x0000000000017941 */ /* 0x000fea0003800000 */
.L_x_334:
[----:B0-----:R-:W-:Y:S01]  /*f690*/  @!P4 IMAD R3, R46, R17, R2 ;  /* 0x000000112e03c224 */ /* 0x001fe200078e0202 */
[----:B------:R-:W-:Y:S04]  /*f6a0*/  BSSY B1, `(.L_x_336) ;  /* 0x0000006000017945 */ /* 0x000fe80003800000 */
[----:B------:R0:W-:Y:S01]  /*f6b0*/  @!P4 STG.E.U8 desc[UR36][R8.64+0x28], R3 ;  /* 0x000028030800c986 */ /* 0x0001e2000c101124 */
[----:B------:R-:W-:Y:S05]  /*f6c0*/  @P3 BRA `(.L_x_337) ;  /* 0x00000000000c3947 */ /* 0x000fea0003800000 */
[----:B------:R-:W0:Y:S02]  /*f6d0*/  LDG.E.U8 R16, desc[UR36][R152.64+0x29] ;  /* 0x0000292498107981 */ /* 0x000e24000c1e1100 */
[----:B0-----:R-:W-:-:S05]  /*f6e0*/  PRMT R3, R16, 0x8880, RZ ;  /* 0x0000888010037816 */ /* 0x001fca00000000ff */
[----:B------:R-:W-:-:S07]  /*f6f0*/  IMAD R2, R3, R18, RZ ;  /* 0x0000001203027224 */ /* 0x000fce00078e02ff */
.L_x_337:
[----:B------:R-:W-:Y:S05]  /*f700*/  BSYNC B1 ;  /* 0x0000000000017941 */ /* 0x000fea0003800000 */
.L_x_336:
[----:B------:R-:W-:Y:S01]  /*f710*/  @!P3 IMAD R47, R47, R17, R2 ;  /* 0x000000112f2fb224 */ /* 0x000fe200078e0202 */
[----:B------:R-:W-:Y:S04]  /*f720*/  BSSY B1, `(.L_x_338) ;  /* 0x0000006000017945 */ /* 0x000fe80003800000 */
[----:B------:R0:W-:Y:S01]  /*f730*/  @!P3 STG.E.U8 desc[UR36][R8.64+0x29], R47 ;  /* 0x0000292f0800b986 */ /* 0x0001e2000c101124 */
[----:B------:R-:W-:Y:S05]  /*f740*/  @P5 BRA `(.L_x_339) ;  /* 0x00000000000c5947 */ /* 0x000fea0003800000 */
[----:B------:R-:W0:Y:S02]  /*f750*/  LDG.E.U8 R16, desc[UR36][R4.64+0x30] ;  /* 0x0000302404107981 */ /* 0x000e24000c1e1100 */
[----:B0-----:R-:W-:-:S05]  /*f760*/  PRMT R3, R16, 0x8880, RZ ;  /* 0x0000888010037816 */ /* 0x001fca00000000ff */
[----:B------:R-:W-:-:S07]  /*f770*/  IMAD R2, R3, R18, RZ ;  /* 0x0000001203027224 */ /* 0x000fce00078e02ff */
.L_x_339:
[----:B------:R-:W-:Y:S05]  /*f780*/  BSYNC B1 ;  /* 0x0000000000017941 */ /* 0x000fea0003800000 */
.L_x_338:
[----:B0-----:R-:W-:Y:S01]  /*f790*/  @!P5 IMAD R3, R48, R17, R2 ;  /* 0x000000113003d224 */ /* 0x001fe200078e0202 */
[----:B------:R-:W-:Y:S04]  /*f7a0*/  BSSY B1, `(.L_x_340) ;  /* 0x0000006000017945 */ /* 0x000fe80003800000 */
[----:B------:R0:W-:Y:S01]  /*f7b0*/  @!P5 STG.E.U8 desc[UR36][R6.64+0x30], R3 ;  /* 0x000030030600d986 */ /* 0x0001e2000c101124 */
[----:B------:R-:W-:Y:S05]  /*f7c0*/  @P1 BRA `(.L_x_341) ;  /* 0x00000000000c1947 */ /* 0x000fea0003800000 */
[----:B------:R-:W0:Y:S02]  /*f7d0*/  LDG.E.U8 R16, desc[UR36][R4.64+0x31] ;  /* 0x0000312404107981 */ /* 0x000e24000c1e1100 */
[----:B0-----:R-:W-:-:S05]  /*f7e0*/  PRMT R3, R16, 0x8880, RZ ;  /* 0x0000888010037816 */ /* 0x001fca00000000ff */
[----:B------:R-:W-:-:S07]  /*f7f0*/  IMAD R2, R3, R18, RZ ;  /* 0x0000001203027224 */ /* 0x000fce00078e02ff */
.L_x_341:
[----:B------:R-:W-:Y:S05]  /*f800*/  BSYNC B1 ;  /* 0x0000000000017941 */ /* 0x000fea0003800000 */
.L_x_340:
        /* <DEDUP_REMOVED lines=11> */
.L_x_343:
[----:B------:R-:W-:Y:S05]  /*f8c0*/  BSYNC B1 ;  /* 0x0000000000017941 */ /* 0x000fea0003800000 */
.L_x_342:
[----:B0-----:R-:W-:Y:S01]  /*f8d0*/  @!P4 IMAD R3, R50, R17, R2 ;  /* 0x000000113203c224 */ /* 0x001fe200078e0202 */
[----:B------:R-:W-:Y:S04]  /*f8e0*/  BSSY B1, `(.L_x_344) ;  /* 0x0000006000017945 */ /* 0x000fe80003800000 */
[----:B------:R0:W-:Y:S01]  /*f8f0*/  @!P4 STG.E.U8 desc[UR36][R8.64+0x30], R3 ;  /* 0x000030030800c986 */ /* 0x0001e2000c101124 */
[----:B------:R-:W-:Y:S05]  /*f900*/  @P3 BRA `(.L_x_345) ;  /* 0x00000000000c3947 */ /* 0x000fea0003800000 */
[----:B------:R-:W0:Y:S02]  /*f910*/  LDG.E.U8 R16, desc[UR36][R152.64+0x31] ;  /* 0x0000312498107981 */ /* 0x000e24000c1e1100 */
[----:B0-----:R-:W-:-:S05]  /*f920*/  PRMT R3, R16, 0x8880, RZ ;  /* 0x0000888010037816 */ /* 0x001fca00000000ff */
[----:B------:R-:W-:-:S07]  /*f930*/  IMAD R2, R3, R18, RZ ;  /* 0x0000001203027224 */ /* 0x000fce00078e02ff */
.L_x_345:
[----:B------:R-:W-:Y:S05]  /*f940*/  BSYNC B1 ;  /* 0x0000000000017941 */ /* 0x000fea0003800000 */
.L_x_344:
[----:B------:R-:W-:Y:S01]  /*f950*/  @!P3 IMAD R51, R51, R17, R2 ;  /* 0x000000113333b224 */ /* 0x000fe200078e0202 */
[----:B------:R-:W-:Y:S04]  /*f960*/  BSSY B1, `(.L_x_346) ;  /* 0x0000006000017945 */ /* 0x000fe80003800000 */
[----:B------:R0:W-:Y:S01]  /*f970*/  @!P3 STG.E.U8 desc[UR36][R8.64+0x31], R51 ;  /* 0x000031330800b986 */ /* 0x0001e2000c101124 */
[----:B------:R-:W-:Y:S05]  /*f980*/  @P5 BRA `(.L_x_347) ;  /* 0x00000000000c5947 */ /* 0x000fea0003800000 */
[----:B------:R-:W0:Y:S02]  /*f990*/  LDG.E.U8 R16, desc[UR36][R4.64+0x38] ;  /* 0x0000382404107981 */ /* 0x000e24000c1e1100 */
[----:B0-----:R-:W-:-:S05]  /*f9a0*/  PRMT R3, R16, 0x8880, RZ ;  /* 0x0000888010037816 */ /* 0x001fca00000000ff */
[----:B------:R-:W-:-:S07]  /*f9b0*/  IMAD R2, R3, R18, RZ ;  /* 0x0000001203027224 */ /* 0x000fce00078e02ff */
.L_x_347:
[----:B------:R-:W-:Y:S05]  /*f9c0*/  BSYNC B1 ;  /* 0x0000000000017941 */ /* 0x000fea0003800000 */
.L_x_346:
[----:B0-----:R-:W-:Y:S01]  /*f9d0*/  @!P5 IMAD R3, R52, R17, R2 ;  /* 0x000000113403d224 */ /* 0x001fe200078e0202 */
[----:B------:R-:W-:Y:S04]  /*f9e0*/  BSSY B1, `(.L_x_348) ;  /* 0x0000006000017945 */ /* 0x000fe80003800000 */
[----:B------:R0:W-:Y:S01]  /*f9f0*/  @!P5 STG.E.U8 desc[UR36][R6.64+0x38], R3 ;  /* 0x000038030600d986 */ /* 0x0001e2000c101124 */
[----:B------:R-:W-:Y:S05]  /*fa00*/  @P1 BRA `(.L_x_349) ;  /* 0x00000000000c1947 */ /* 0x000fea0003800000 */
[----:B------:R-:W0:Y:S02]  /*fa10*/  LDG.E.U8 R16, desc[UR36][R4.64+0x39] ;  /* 0x0000392404107981 */ /* 0x000e24000c1e1100 */
[----:B0-----:R-:W-:-:S05]  /*fa20*/  PRMT R3, R16, 0x8880, RZ ;  /* 0x0000888010037816 */ /* 0x001fca00000000ff */
[----:B------:R-:W-:-:S07]  /*fa30*/  IMAD R2, R3, R18, RZ ;  /* 0x0000001203027224 */ /* 0x000fce00078e02ff */
.L_x_349:
[----:B------:R-:W-:Y:S05]  /*fa40*/  BSYNC B1 ;  /* 0x0000000000017941 */ /* 0x000fea0003800000 */
.L_x_348:
        /* <DEDUP_REMOVED lines=11> */
.L_x_351:
[----:B------:R-:W-:Y:S05]  /*fb00*/  BSYNC B1 ;  /* 0x0000000000017941 */ /* 0x000fea0003800000 */
.L_x_350:
[----:B0-----:R-:W-:Y:S01]  /*fb10*/  @!P4 IMAD R3, R54, R17, R2 ;  /* 0x000000113603c224 */ /* 0x001fe200078e0202 */
[----:B------:R-:W-:Y:S04]  /*fb20*/  BSSY B1, `(.L_x_352) ;  /* 0x0000006000017945 */ /* 0x000fe80003800000 */
[----:B------:R0:W-:Y:S01]  /*fb30*/  @!P4 STG.E.U8 desc[UR36][R8.64+0x38], R3 ;  /* 0x000038030800c986 */ /* 0x0001e2000c101124 */
[----:B------:R-:W-:Y:S05]  /*fb40*/  @P3 BRA `(.L_x_353) ;  /* 0x00000000000c3947 */ /* 0x000fea0003800000 */
[----:B------:R-:W0:Y:S02]  /*fb50*/  LDG.E.U8 R16, desc[UR36][R152.64+0x39] ;  /* 0x0000392498107981 */ /* 0x000e24000c1e1100 */
[----:B0-----:R-:W-:-:S05]  /*fb60*/  PRMT R3, R16, 0x8880, RZ ;  /* 0x0000888010037816 */ /* 0x001fca00000000ff */
[----:B------:R-:W-:-:S07]  /*fb70*/  IMAD R2, R3, R18, RZ ;  /* 0x0000001203027224 */ /* 0x000fce00078e02ff */
.L_x_353:
[----:B------:R-:W-:Y:S05]  /*fb80*/  BSYNC B1 ;  /* 0x0000000000017941 */ /* 0x000fea0003800000 */
.L_x_352:
[----:B------:R-:W-:Y:S01]  /*fb90*/  @!P3 IMAD R55, R55, R17, R2 ;  /* 0x000000113737b224 */ /* 0x000fe200078e0202 */
[----:B------:R-:W-:Y:S04]  /*fba0*/  BSSY B1, `(.L_x_354) ;  /* 0x0000006000017945 */ /* 0x000fe80003800000 */
[----:B------:R0:W-:Y:S01]  /*fbb0*/  @!P3 STG.E.U8 desc[UR36][R8.64+0x39], R55 ;  /* 0x000039370800b986 */ /* 0x0001e2000c101124 */
[----:B------:R-:W-:Y:S05]  /*fbc0*/  @P5 BRA `(.L_x_355) ;  /* 0x00000000000c5947 */ /* 0x000fea0003800000 */
[----:B------:R-:W0:Y:S02]  /*fbd0*/  LDG.E.U8 R16, desc[UR36][R4.64+0x40] ;  /* 0x0000402404107981 */ /* 0x000e24000c1e1100 */
[----:B0-----:R-:W-:-:S05]  /*fbe0*/  PRMT R3, R16, 0x8880, RZ ;  /* 0x0000888010037816 */ /* 0x001fca00000000ff */
[----:B------:R-:W-:-:S07]  /*fbf0*/  IMAD R2, R3, R18, RZ ;  /* 0x0000001203027224 */ /* 0x000fce00078e02ff */
.L_x_355:
[----:B------:R-:W-:Y:S05]  /*fc00*/  BSYNC B1 ;  /* 0x0000000000017941 */ /* 0x000fea0003800000 */
.L_x_354:
[----:B0-----:R-:W-:Y:S01]  /*fc10*/  @!P5 IMAD R3, R56, R17, R2 ;  /* 0x000000113803d224 */ /* 0x001fe200078e0202 */
[----:B------:R-:W-:Y:S04]  /*fc20*/  BSSY B1, `(.L_x_356) ;  /* 0x0000006000017945 */ /* 0x000fe80003800000 */
[----:B------:R0:W-:Y:S01]  /*fc30*/  @!P5 STG.E.U8 desc[UR36][R6.64+0x40], R3 ;  /* 0x000040030600d986 */ /* 0x0001e2000c101124 */
[----:B------:R-:W-:Y:S05]  /*fc40*/  @P1 BRA `(.L_x_357) ;  /* 0x00000000000c1947 */ /* 0x000fea0003800000 */
[----:B------:R-:W0:Y:S02]  /*fc50*/  LDG.E.U8 R16, desc[UR36][R4.64+0x41] ;  /* 0x0000412404107981 */ /* 0x000e24000c1e1100 */
[----:B0-----:R-:W-:-:S05]  /*fc60*/  PRMT R3, R16, 0x8880, RZ ;  /* 0x0000888010037816 */ /* 0x001fca00000000ff */
[----:B------:R-:W-:-:S07]  /*fc70*/  IMAD R2, R3, R18, RZ ;  /* 0x0000001203027224 */ /* 0x000fce00078e02ff */
.L_x_357:
[----:B------:R-:W-:Y:S05]  /*fc80*/  BSYNC B1 ;  /* 0x0000000000017941 */ /* 0x000fea0003800000 */
.L_x_356:
        /* <DEDUP_REMOVED lines=11> */
.L_x_359:
[----:B------:R-:W-:Y:S05]  /*fd40*/  BSYNC B1 ;  /* 0x0000000000017941 */ /* 0x000fea0003800000 */
.L_x_358:
[----:B0-----:R-:W-:Y:S01]  /*fd50*/  @!P4 IMAD R3, R58, R17, R2 ;  /* 0x000000113a03c224 */ /* 0x001fe200078e0202 */
[----:B------:R-:W-:Y:S04]  /*fd60*/  BSSY B1, `(.L_x_360) ;  /* 0x0000006000017945 */ /* 0x000fe80003800000 */
[----:B------:R0:W-:Y:S01]  /*fd70*/  @!P4 STG.E.U8 desc[UR36][R8.64+0x40], R3 ;  /* 0x000040030800c986 */ /* 0x0001e2000c101124 */
[----:B------:R-:W-:Y:S05]  /*fd80*/  @P3 BRA `(.L_x_361) ;  /* 0x00000000000c3947 */ /* 0x000fea0003800000 */
[----:B------:R-:W0:Y:S02]  /*fd90*/  LDG.E.U8 R16, desc[UR36][R152.64+0x41] ;  /* 0x0000412498107981 */ /* 0x000e24000c1e1100 */
[----:B0-----:R-:W-:-:S05]  /*fda0*/  PRMT R3, R16, 0x8880, RZ ;  /* 0x0000888010037816 */ /* 0x001fca00000000ff */
[----:B------:R-:W-:-:S07]  /*fdb0*/  IMAD R2, R3, R18, RZ ;  /* 0x0000001203027224 */ /* 0x000fce00078e02ff */
.L_x_361:
[----:B------:R-:W-:Y:S05]  /*fdc0*/  BSYNC B1 ;  /* 0x0000000000017941 */ /* 0x000fea0003800000 */
.L_x_360:
[----:B------:R-:W-:Y:S01]  /*fdd0*/  @!P3 IMAD R59, R59, R17, R2 ;  /* 0x000000113b3bb224 */ /* 0x000fe200078e0202 */
[----:B------:R-:W-:Y:S04]  /*fde0*/  BSSY B1, `(.L_x_362) ;  /* 0x0000006000017945 */ /* 0x000fe80003800000 */
[----:B------:R0:W-:Y:S01]  /*fdf0*/  @!P3 STG.E.U8 desc[UR36][R8.64+0x41], R59 ;  /* 0x0000413b0800b986 */ /* 0x0001e2000c101124 */
[----:B------:R-:W-:Y:S05]  /*fe00*/  @P5 BRA `(.L_x_363) ;  /* 0x00000000000c5947 */ /* 0x000fea0003800000 */
[----:B------:R-:W0:Y:S02]  /*fe10*/  LDG.E.U8 R16, desc[UR36][R4.64+0x48] ;  /* 0x0000482404107981 */ /* 0x000e24000c1e1100 */
[----:B0-----:R-:W-:-:S05]  /*fe20*/  PRMT R3, R16, 0x8880, RZ ;  /* 0x0000888010037816 */ /* 0x001fca00000000ff */
[----:B------:R-:W-:-:S07]  /*fe30*/  IMAD R2, R3, R18, RZ ;  /* 0x0000001203027224 */ /* 0x000fce00078e02ff */
.L_x_363:
[----:B------:R-:W-:Y:S05]  /*fe40*/  BSYNC B1 ;  /* 0x0000000000017941 */ /* 0x000fea0003800000 */
.L_x_362:
[----:B0-----:R-:W-:Y:S01]  /*fe50*/  @!P5 IMAD R3, R60, R17, R2 ;  /* 0x000000113c03d224 */ /* 0x001fe200078e0202 */
[----:B------:R-:W-:Y:S04]  /*fe60*/  BSSY B1, `(.L_x_364) ;  /* 0x0000006000017945 */ /* 0x000fe80003800000 */
[----:B------:R0:W-:Y:S01]  /*fe70*/  @!P5 STG.E.U8 desc[UR36][R6.64+0x48], R3 ;  /* 0x000048030600d986 */ /* 0x0001e2000c101124 */
[----:B------:R-:W-:Y:S05]  /*fe80*/  @P1 BRA `(.L_x_365) ;  /* 0x00000000000c1947 */ /* 0x000fea0003800000 */
[----:B------:R-:W0:Y:S02]  /*fe90*/  LDG.E.U8 R16, desc[UR36][R4.64+0x49] ;  /* 0x0000492404107981 */ /* 0x000e24000c1e1100 */
[----:B0-----:R-:W-:-:S05]  /*fea0*/  PRMT R3, R16, 0x8880, RZ ;  /* 0x0000888010037816 */ /* 0x001fca00000000ff */
[----:B------:R-:W-:-:S07]  /*feb0*/  IMAD R2, R3, R18, RZ ;  /* 0x0000001203027224 */ /* 0x000fce00078e02ff */
.L_x_365:
[----:B------:R-:W-:Y:S05]  /*fec0*/  BSYNC B1 ;  /* 0x0000000000017941 */ /* 0x000fea0003800000 */
.L_x_364:
        /* <DEDUP_REMOVED lines=11> */
.L_x_367:
[----:B------:R-:W-:Y:S05]  /*ff80*/  BSYNC B1 ;  /* 0x0000000000017941 */ /* 0x000fea0003800000 */
.L_x_366:
[----:B0-----:R-:W-:Y:S01]  /*ff90*/  @!P4 IMAD R3, R62, R17, R2 ;  /* 0x000000113e03c224 */ /* 0x001fe200078e0202 */
[----:B------:R-:W-:Y:S04]  /*ffa0*/  BSSY B1, `(.L_x_368) ;  /* 0x0000006000017945 */ /* 0x000fe80003800000 */
[----:B------:R0:W-:Y:S01]  /*ffb0*/  @!P4 STG.E.U8 desc[UR36][R8.64+0x48], R3 ;  /* 0x000048030800c986 */ /* 0x0001e2000c101124 */
[----:B------:R-:W-:Y:S05]  /*ffc0*/  @P3 BRA `(.L_x_369) ;  /* 0x00000000000c3947 */ /* 0x000fea0003800000 */
[----:B------:R-:W0:Y:S02]  /*ffd0*/  LDG.E.U8 R16, desc[UR36][R152.64+0x49] ;  /* 0x0000492498107981 */ /* 0x000e24000c1e1100 */
[----:B0-----:R-:W-:-:S05]  /*ffe0*/  PRMT R3, R16, 0x8880, RZ ;  /* 0x0000888010037816 */ /* 0x001fca00000000ff */
[----:B------:R-:W-:-:S07]  /*fff0*/  IMAD R2, R3, R18, RZ ;  /* 0x0000001203027224 */ /* 0x000fce00078e02ff */
.L_x_369:
[----:B------:R-:W-:Y:S05]  /*10000*/  BSYNC B1 ;  /* 0x0000000000017941 */ /* 0x000fea0003800000 */
.L_x_368:
[----:B------:R-:W-:Y:S01]  /*10010*/  @!P3 IMAD R63, R63, R17, R2 ;  /* 0x000000113f3fb224 */ /* 0x000fe200078e0202 */
[----:B------:R-:W-:Y:S04]  /*10020*/  BSSY B1, `(.L_x_370) ;  /* 0x0000006000017945 */ /* 0x000fe80003800000 */
[----:B------:R0:W-:Y:S01]  /*10030*/  @!P3 STG.E.U8 desc[UR36][R8.64+0x49], R63 ;  /* 0x0000493f0800b986 */ /* 0x0001e2000c101124 */
[----:B------:R-:W-:Y:S05]  /*10040*/  @P5 BRA `(.L_x_371) ;  /* 0x00000000000c5947 */ /* 0x000fea0003800000 */
[----:B------:R-:W0:Y:S02]  /*10050*/  LDG.E.U8 R16, desc[UR36][R4.64+0x50] ;  /* 0x0000502404107981 */ /* 0x000e24000c1e1100 */
[----:B0-----:R-:W-:-:S05]  /*10060*/  PRMT R3, R16, 0x8880, RZ ;  /* 0x0000888010037816 */ /* 0x001fca00000000ff */
[----:B------:R-:W-:-:S07]  /*10070*/  IMAD R2, R3, R18, RZ ;  /* 0x0000001203027224 */ /* 0x000fce00078e02ff */
.L_x_371:
[----:B------:R-:W-:Y:S05]  /*10080*/  BSYNC B1 ;  /* 0x0000000000017941 */ /* 0x000fea0003800000 */
.L_x_370:
[----:B0-----:R-:W-:Y:S01]  /*10090*/  @!P5 IMAD R3, R64, R17, R2 ;  /* 0x000000114003d224 */ /* 0x001fe200078e0202 */
[----:B------:R-:W-:Y:S04]  /*100a0*/  BSSY B1, `(.L_x_372) ;  /* 0x0000006000017945 */ /* 0x000fe80003800000 */
[----:B------:R0:W-:Y:S01]  /*100b0*/  @!P5 STG.E.U8 desc[UR36][R6.64+0x50], R3 ;  /* 0x000050030600d986 */ /* 0x0001e2000c101124 */
[----:B------:R-:W-:Y:S05]  /*100c0*/  @P1 BRA `(.L_x_373) ;  /* 0x00000000000c1947 */ /* 0x000fea0003800000 */
[----:B------:R-:W0:Y:S02]  /*100d0*/  LDG.E.U8 R16, desc[UR36][R4.64+0x51] ;  /* 0x0000512404107981 */ /* 0x000e24000c1e1100 */
[----:B0-----:R-:W-:-:S05]  /*100e0*/  PRMT R3, R16, 0x8880, RZ ;  /* 0x0000888010037816 */ /* 0x001fca00000000ff */
[----:B------:R-:W-:-:S07]  /*100f0*/  IMAD R2, R3, R18, RZ ;  /* 0x0000001203027224 */ /* 0x000fce00078e02ff */
.L_x_373:
[----:B------:R-:W-:Y:S05]  /*10100*/  BSYNC B1 ;  /* 0x0000000000017941 */ /* 0x000fea0003800000 */
.L_x_372:
        /* <DEDUP_REMOVED lines=11> */
.L_x_375:
[----:B------:R-:W-:Y:S05]  /*101c0*/  BSYNC B1 ;  /* 0x0000000000017941 */ /* 0x000fea0003800000 */
.L_x_374:
[----:B0-----:R-:W-:Y:S01]  /*101d0*/  @!P4 IMAD R3, R66, R17, R2 ;  /* 0x000000114203c224 */ /* 0x001fe200078e0202 */
[----:B------:R-:W-:Y:S04]  /*101e0*/  BSSY B1, `(.L_x_376) ;  /* 0x0000006000017945 */ /* 0x000fe80003800000 */
[----:B------:R0:W-:Y:S01]  /*101f0*/  @!P4 STG.E.U8 desc[UR36][R8.64+0x50], R3 ;  /* 0x000050030800c986 */ /* 0x0001e2000c101124 */
[----:B------:R-:W-:Y:S05]  /*10200*/  @P3 BRA `(.L_x_377) ;  /* 0x00000000000c3947 */ /* 0x000fea0003800000 */
[----:B------:R-:W0:Y:S02]  /*10210*/  LDG.E.U8 R16, desc[UR36][R152.64+0x51] ;  /* 0x0000512498107981 */ /* 0x000e24000c1e1100 */
[----:B0-----:R-:W-:-:S05]  /*10220*/  PRMT R3, R16, 0x8880, RZ ;  /* 0x0000888010037816 */ /* 0x001fca00000000ff */
[----:B------:R-:W-:-:S07]  /*10230*/  IMAD R2, R3, R18, RZ ;  /* 0x0000001203027224 */ /* 0x000fce00078e02ff */
.L_x_377:
[----:B------:R-:W-:Y:S05]  /*10240*/  BSYNC B1 ;  /* 0x0000000000017941 */ /* 0x000fea0003800000 */
.L_x_376:
[----:B------:R-:W-:Y:S01]  /*10250*/  @!P3 IMAD R67, R67, R17, R2 ;  /* 0x000000114343b224 */ /* 0x000fe200078e0202 */
[----:B------:R-:W-:Y:S04]  /*10260*/  BSSY B1, `(.L_x_378) ;  /* 0x0000006000017945 */ /* 0x000fe80003800000 */
[----:B------:R0:W-:Y:S01]  /*10270*/  @!P3 STG.E.U8 desc[UR36][R8.64+0x51], R67 ;  /* 0x000051430800b986 */ /* 0x0001e2000c101124 */
[----:B------:R-:W-:Y:S05]  /*10280*/  @P5 BRA `(.L_x_379) ;  /* 0x00000000000c5947 */ /* 0x000fea0003800000 */
[----:B------:R-:W0:Y:S02]  /*10290*/  LDG.E.U8 R16, desc[UR36][R4.64+0x58] ;  /* 0x0000582404107981 */ /* 0x000e24000c1e1100 */
[----:B0-----:R-:W-:-:S05]  /*102a0*/  PRMT R3, R16, 0x8880, RZ ;  /* 0x0000888010037816 */ /* 0x001fca00000000ff */
[----:B------:R-:W-:-:S07]  /*102b0*/  IMAD R2, R3, R18, RZ ;  /* 0x0000001203027224 */ /* 0x000fce00078e02ff */
.L_x_379:
[----:B------:R-:W-:Y:S05]  /*102c0*/  BSYNC B1 ;  /* 0x0000000000017941 */ /* 0x000fea0003800000 */
.L_x_378:
[----:B0-----:R-:W-:Y:S01]  /*102d0*/  @!P5 IMAD R3, R68, R17, R2 ;  /* 0x000000114403d224 */ /* 0x001fe200078e0202 */
[----:B------:R-:W-:Y:S04]  /*102e0*/  BSSY B1, `(.L_x_380) ;  /* 0x0000006000017945 */ /* 0x000fe80003800000 */
[----:B------:R0:W-:Y:S01]  /*102f0*/  @!P5 STG.E.U8 desc[UR36][R6.64+0x58], R3 ;  /* 0x000058030600d986 */ /* 0x0001e2000c101124 */
[----:B------:R-:W-:Y:S05]  /*10300*/  @P1 BRA `(.L_x_381) ;  /* 0x00000000000c1947 */ /* 0x000fea0003800000 */
[----:B------:R-:W0:Y:S02]  /*10310*/  LDG.E.U8 R16, desc[UR36][R4.64+0x59] ;  /* 0x0000592404107981 */ /* 0x000e24000c1e1100 */
[----:B0-----:R-:W-:-:S05]  /*10320*/  PRMT R3, R16, 0x8880, RZ ;  /* 0x0000888010037816 */ /* 0x001fca00000000ff */
[----:B------:R-:W-:-:S07]  /*10330*/  IMAD R2, R3, R18, RZ ;  /* 0x0000001203027224 */ /* 0x000fce00078e02ff */
.L_x_381:
[----:B------:R-:W-:Y:S05]  /*10340*/  BSYNC B1 ;  /* 0x0000000000017941 */ /* 0x000fea0003800000 */
.L_x_380:
        /* <DEDUP_REMOVED lines=11> */
.L_x_383:
[----:B------:R-:W-:Y:S05]  /*10400*/  BSYNC B1 ;  /* 0x0000000000017941 */ /* 0x000fea0003800000 */
.L_x_382:
[----:B0-----:R-:W-:Y:S01]  /*10410*/  @!P4 IMAD R3, R70, R17, R2 ;  /* 0x000000114603c224 */ /* 0x001fe200078e0202 */
[----:B------:R-:W-:Y:S04]  /*10420*/  BSSY B1, `(.L_x_384) ;  /* 0x0000006000017945 */ /* 0x000fe80003800000 */
[----:B------:R0:W-:Y:S01]  /*10430*/  @!P4 STG.E.U8 desc[UR36][R8.64+0x58], R3 ;  /* 0x000058030800c986 */ /* 0x0001e2000c101124 */
[----:B------:R-:W-:Y:S05]  /*10440*/  @P3 BRA `(.L_x_385) ;  /* 0x00000000000c3947 */ /* 0x000fea0003800000 */
[----:B------:R-:W0:Y:S02]  /*10450*/  LDG.E.U8 R16, desc[UR36][R152.64+0x59] ;  /* 0x0000592498107981 */ /* 0x000e24000c1e1100 */
[----:B0-----:R-:W-:-:S05]  /*10460*/  PRMT R3, R16, 0x8880, RZ ;  /* 0x0000888010037816 */ /* 0x001fca00000000ff */
[----:B------:R-:W-:-:S07]  /*10470*/  IMAD R2, R3, R18, RZ ;  /* 0x0000001203027224 */ /* 0x000fce00078e02ff */
.L_x_385:
[----:B------:R-:W-:Y:S05]  /*10480*/  BSYNC B1 ;  /* 0x0000000000017941 */ /* 0x000fea0003800000 */
.L_x_384:
[----:B------:R-:W-:Y:S01]  /*10490*/  @!P3 IMAD R71, R71, R17, R2 ;  /* 0x000000114747b224 */ /* 0x000fe200078e0202 */
[----:B------:R-:W-:Y:S04]  /*104a0*/  BSSY B1, `(.L_x_386) ;  /* 0x0000006000017945 */ /* 0x000fe80003800000 */
[----:B------:R0:W-:Y:S01]  /*104b0*/  @!P3 STG.E.U8 desc[UR36][R8.64+0x59], R71 ;  /* 0x000059470800b986 */ /* 0x0001e2000c101124 */
[----:B------:R-:W-:Y:S05]  /*104c0*/  @P5 BRA `(.L_x_387) ;  /* 0x00000000000c5947 */ /* 0x000fea0003800000 */
[----:B------:R-:W0:Y:S02]  /*104d0*/  LDG.E.U8 R16, desc[UR36][R4.64+0x60] ;  /* 0x0000602404107981 */ /* 0x000e24000c1e1100 */
[----:B0-----:R-:W-:-:S05]  /*104e0*/  PRMT R3, R16, 0x8880, RZ ;  /* 0x0000888010037816 */ /* 0x001fca00000000ff */
[----:B------:R-:W-:-:S07]  /*104f0*/  IMAD R2, R3, R18, RZ ;  /* 0x0000001203027224 */ /* 0x000fce00078e02ff */
.L_x_387:
[----:B------:R-:W-:Y:S05]  /*10500*/  BSYNC B1 ;  /* 0x0000000000017941 */ /* 0x000fea0003800000 */
.L_x_386:
[----:B0-----:R-:W-:Y:S01]  /*10510*/  @!P5 IMAD R3, R72, R17, R2 ;  /* 0x000000114803d224 */ /* 0x001fe200078e0202 */
[----:B------:R-:W-:Y:S04]  /*10520*/  BSSY B1, `(.L_x_388) ;  /* 0x0000006000017945 */ /* 0x000fe80003800000 */
[----:B------:R0:W-:Y:S01]  /*10530*/  @!P5 STG.E.U8 desc[UR36][R6.64+0x60], R3 ;  /* 0x000060030600d986 */ /* 0x0001e2000c101124 */
[----:B------:R-:W-:Y:S05]  /*10540*/  @P1 BRA `(.L_x_389) ;  /* 0x00000000000c1947 */ /* 0x000fea0003800000 */
[----:B------:R-:W0:Y:S02]  /*10550*/  LDG.E.U8 R16, desc[UR36][R4.64+0x61] ;  /* 0x0000612404107981 */ /* 0x000e24000c1e1100 */
[----:B0-----:R-:W-:-:S05]  /*10560*/  PRMT R3, R16, 0x8880, RZ ;  /* 0x0000888010037816 */ /* 0x001fca00000000ff */
[----:B------:R-:W-:-:S07]  /*10570*/  IMAD R2, R3, R18, RZ ;  /* 0x0000001203027224 */ /* 0x000fce00078e02ff */
.L_x_389:
[----:B------:R-:W-:Y:S05]  /*10580*/  BSYNC B1 ;  /* 0x0000000000017941 */ /* 0x000fea0003800000 */
.L_x_388:
        /* <DEDUP_REMOVED lines=11> */
.L_x_391:
[----:B------:R-:W-:Y:S05]  /*10640*/  BSYNC B1 ;  /* 0x0000000000017941 */ /* 0x000fea0003800000 */
.L_x_390:
[----:B0-----:R-:W-:Y:S01]  /*10650*/  @!P4 IMAD R3, R74, R17, R2 ;  /* 0x000000114a03c224 */ /* 0x001fe200078e0202 */
[----:B------:R-:W-:Y:S04]  /*10660*/  BSSY B1, `(.L_x_392) ;  /* 0x0000006000017945 */ /* 0x000fe80003800000 */
[----:B------:R0:W-:Y:S01]  /*10670*/  @!P4 STG.E.U8 desc[UR36][R8.64+0x60], R3 ;  /* 0x000060030800c986 */ /* 0x0001e2000c101124 */
[----:B------:R-:W-:Y:S05]  /*10680*/  @P3 BRA `(.L_x_393) ;  /* 0x00000000000c3947 */ /* 0x000fea0003800000 */
[----:B------:R-:W0:Y:S02]  /*10690*/  LDG.E.U8 R16, desc[UR36][R152.64+0x61] ;  /* 0x0000612498107981 */ /* 0x000e24000c1e1100 */
[----:B0-----:R-:W-:-:S05]  /*106a0*/  PRMT R3, R16, 0x8880, RZ ;  /* 0x0000888010037816 */ /* 0x001fca00000000ff */
[----:B------:R-:W-:-:S07]  /*106b0*/  IMAD R2, R3, R18, RZ ;  /* 0x0000001203027224 */ /* 0x000fce00078e02ff */
.L_x_393:
[----:B------:R-:W-:Y:S05]  /*106c0*/  BSYNC B1 ;  /* 0x0000000000017941 */ /* 0x000fea0003800000 */
.L_x_392:
[----:B------:R-:W-:Y:S01]  /*106d0*/  @!P3 IMAD R75, R75, R17, R2 ;  /* 0x000000114b4bb224 */ /* 0x000fe200078e0202 */
[----:B------:R-:W-:Y:S04]  /*106e0*/  BSSY B1, `(.L_x_394) ;  /* 0x0000006000017945 */ /* 0x000fe80003800000 */
[----:B------:R0:W-:Y:S01]  /*106f0*/  @!P3 STG.E.U8 desc[UR36][R8.64+0x61], R75 ;  /* 0x0000614b0800b986 */ /* 0x0001e2000c101124 */
[----:B------:R-:W-:Y:S05]  /*10700*/  @P5 BRA `(.L_x_395) ;  /* 0x00000000000c5947 */ /* 0x000fea0003800000 */
[----:B------:R-:W0:Y:S02]  /*10710*/  LDG.E.U8 R16, desc[UR36][R4.64+0x68] ;  /* 0x0000682404107981 */ /* 0x000e24000c1e1100 */
[----:B0-----:R-:W-:-:S05]  /*10720*/  PRMT R3, R16, 0x8880, RZ ;  /* 0x0000888010037816 */ /* 0x001fca00000000ff */
[----:B------:R-:W-:-:S07]  /*10730*/  IMAD R2, R3, R18, RZ ;  /* 0x0000001203027224 */ /* 0x000fce00078e02ff */
.L_x_395:
[----:B------:R-:W-:Y:S05]  /*10740*/  BSYNC B1 ;  /* 0x0000000000017941 */ /* 0x000fea0003800000 */
.L_x_394:
[----:B0-----:R-:W-:Y:S01]  /*10750*/  @!P5 IMAD R3, R76, R17, R2 ;  /* 0x000000114c03d224 */ /* 0x001fe200078e0202 */
[----:B------:R-:W-:Y:S04]  /*10760*/  BSSY B1, `(.L_x_396) ;  /* 0x0000006000017945 */ /* 0x000fe80003800000 */
[----:B------:R0:W-:Y:S01]  /*10770*/  @!P5 STG.E.U8 desc[UR36][R6.64+0x68], R3 ;  /* 0x000068030600d986 */ /* 0x0001e2000c101124 */
[----:B------:R-:W-:Y:S05]  /*10780*/  @P1 BRA `(.L_x_397) ;  /* 0x00000000000c1947 */ /* 0x000fea0003800000 */
[----:B------:R-:W0:Y:S02]  /*10790*/  LDG.E.U8 R16, desc[UR36][R4.64+0x69] ;  /* 0x0000692404107981 */ /* 0x000e24000c1e1100 */
[----:B0-----:R-:W-:-:S05]  /*107a0*/  PRMT R3, R16, 0x8880, RZ ;  /* 0x0000888010037816 */ /* 0x001fca00000000ff */
[----:B------:R-:W-:-:S07]  /*107b0*/  IMAD R2, R3, R18, RZ ;  /* 0x0000001203027224 */ /* 0x000fce00078e02ff */
.L_x_397:
[----:B------:R-:W-:Y:S05]  /*107c0*/  BSYNC B1 ;  /* 0x0000000000017941 */ /* 0x000fea0003800000 */
.L_x_396:
        /* <DEDUP_REMOVED lines=11> */
.L_x_399:
[----:B------:R-:W-:Y:S05]  /*10880*/  BSYNC B1 ;  /* 0x0000000000017941 */ /* 0x000fea0003800000 */
.L_x_398:
[----:B0-----:R-:W-:Y:S01]  /*10890*/  @!P4 IMAD R3, R78, R17, R2 ;  /* 0x000000114e03c224 */ /* 0x001fe200078e0202 */
[----:B------:R-:W-:Y:S04]  /*108a0*/  BSSY B1, `(.L_x_400) ;  /* 0x0000006000017945 */ /* 0x000fe80003800000 */
[----:B------:R0:W-:Y:S01]  /*108b0*/  @!P4 STG.E.U8 desc[UR36][R8.64+0x68], R3 ;  /* 0x000068030800c986 */ /* 0x0001e2000c101124 */
[----:B------:R-:W-:Y:S05]  /*108c0*/  @P3 BRA `(.L_x_401) ;  /* 0x00000000000c3947 */ /* 0x000fea0003800000 */
[----:B------:R-:W0:Y:S02]  /*108d0*/  LDG.E.U8 R16, desc[UR36][R152.64+0x69] ;  /* 0x0000692498107981 */ /* 0x000e24000c1e1100 */
[----:B0-----:R-:W-:-:S05]  /*108e0*/  PRMT R3, R16, 0x8880, RZ ;  /* 0x0000888010037816 */ /* 0x001fca00000000ff */
[----:B------:R-:W-:-:S07]  /*108f0*/  IMAD R2, R3, R18, RZ ;  /* 0x0000001203027224 */ /* 0x000fce00078e02ff */
.L_x_401:
[----:B------:R-:W-:Y:S05]  /*10900*/  BSYNC B1 ;  /* 0x0000000000017941 */ /* 0x000fea0003800000 */
.L_x_400:
[----:B------:R-:W-:Y:S01]  /*10910*/  @!P3 IMAD R79, R79, R17, R2 ;  /* 0x000000114f4fb224 */ /* 0x000fe200078e0202 */
[----:B------:R-:W-:Y:S04]  /*10920*/  BSSY B1, `(.L_x_402) ;  /* 0x0000006000017945 */ /* 0x000fe80003800000 */
[----:B------:R0:W-:Y:S01]  /*10930*/  @!P3 STG.E.U8 desc[UR36][R8.64+0x69], R79 ;  /* 0x0000694f0800b986 */ /* 0x0001e2000c101124 */
[----:B------:R-:W-:Y:S05]  /*10940*/  @P5 BRA `(.L_x_403) ;  /* 0x00000000000c5947 */ /* 0x000fea0003800000 */
[----:B------:R-:W0:Y:S02]  /*10950*/  LDG.E.U8 R16, desc[UR36][R4.64+0x70] ;  /* 0x0000702404107981 */ /* 0x000e24000c1e1100 */
[----:B0-----:R-:W-:-:S05]  /*10960*/  PRMT R3, R16, 0x8880, RZ ;  /* 0x0000888010037816 */ /* 0x001fca00000000ff */
[----:B------:R-:W-:-:S07]  /*10970*/  IMAD R2, R3, R18, RZ ;  /* 0x0000001203027224 */ /* 0x000fce00078e02ff */
.L_x_403:
[----:B------:R-:W-:Y:S05]  /*10980*/  BSYNC B1 ;  /* 0x0000000000017941 */ /* 0x000fea0003800000 */
.L_x_402:
[----:B0-----:R-:W-:Y:S01]  /*10990*/  @!P5 IMAD R3, R80, R17, R2 ;  /* 0x000000115003d224 */ /* 0x001fe200078e0202 */
[----:B------:R-:W-:Y:S04]  /*109a0*/  BSSY B1, `(.L_x_404) ;  /* 0x0000006000017945 */ /* 0x000fe80003800000 */
[----:B------:R0:W-:Y:S01]  /*109b0*/  @!P5 STG.E.U8 desc[UR36][R6.64+0x70], R3 ;  /* 0x000070030600d986 */ /* 0x0001e2000c101124 */
[----:B------:R-:W-:Y:S05]  /*109c0*/  @P1 BRA `(.L_x_405) ;  /* 0x00000000000c1947 */ /* 0x000fea0003800000 */
[----:B------:R-:W0:Y:S02]  /*109d0*/  LDG.E.U8 R16, desc[UR36][R4.64+0x71] ;  /* 0x0000712404107981 */ /* 0x000e24000c1e1100 */
[----:B0-----:R-:W-:-:S05]  /*109e0*/  PRMT R3, R16, 0x8880, RZ ;  /* 0x0000888010037816 */ /* 0x001fca00000000ff */
[----:B------:R-:W-:-:S07]  /*109f0*/  IMAD R2, R3, R18, RZ ;  /* 0x0000001203027224 */ /* 0x000fce00078e02ff */
.L_x_405:
[----:B------:R-:W-:Y:S05]  /*10a00*/  BSYNC B1 ;  /* 0x0000000000017941 */ /* 0x000fea0003800000 */
.L_x_404:
        /* <DEDUP_REMOVED lines=11> */
.L_x_407:
[----:B------:R-:W-:Y:S05]  /*10ac0*/  BSYNC B1 ;  /* 0x0000000000017941 */ /* 0x000fea0003800000 */
.L_x_406:
[----:B0-----:R-:W-:Y:S01]  /*10ad0*/  @!P4 IMAD R3, R82, R17, R2 ;  /* 0x000000115203c224 */ /* 0x001fe200078e0202 */
[----:B------:R-:W-:Y:S04]  /*10ae0*/  BSSY B1, `(.L_x_408) ;  /* 0x0000006000017945 */ /* 0x000fe80003800000 */
[----:B------:R0:W-:Y:S01]  /*10af0*/  @!P4 STG.E.U8 desc[UR36][R8.64+0x70], R3 ;  /* 0x000070030800c986 */ /* 0x0001e2000c101124 */
[----:B------:R-:W-:Y:S05]  /*10b00*/  @P3 BRA `(.L_x_409) ;  /* 0x00000000000c3947 */ /* 0x000fea0003800000 */
[----:B------:R-:W0:Y:S02]  /*10b10*/  LDG.E.U8 R16, desc[UR36][R152.64+0x71] ;  /* 0x0000712498107981 */ /* 0x000e24000c1e1100 */
[----:B0-----:R-:W-:-:S05]  /*10b20*/  PRMT R3, R16, 0x8880, RZ ;  /* 0x0000888010037816 */ /* 0x001fca00000000ff */
[----:B------:R-:W-:-:S07]  /*10b30*/  IMAD R2, R3, R18, RZ ;  /* 0x0000001203027224 */ /* 0x000fce00078e02ff */
.L_x_409:
[----:B------:R-:W-:Y:S05]  /*10b40*/  BSYNC B1 ;  /* 0x0000000000017941 */ /* 0x000fea0003800000 */
.L_x_408:
[----:B------:R-:W-:Y:S01]  /*10b50*/  @!P3 IMAD R83, R83, R17, R2 ;  /* 0x000000115353b224 */ /* 0x000fe200078e0202 */
[----:B------:R-:W-:Y:S04]  /*10b60*/  BSSY B1, `(.L_x_410) ;  /* 0x0000006000017945 */ /* 0x000fe80003800000 */
[----:B------:R0:W-:Y:S01]  /*10b70*/  @!P3 STG.E.U8 desc[UR36][R8.64+0x71], R83 ;  /* 0x000071530800b986 */ /* 0x0001e2000c101124 */
[----:B------:R-:W-:Y:S05]  /*10b80*/  @P5 BRA `(.L_x_411) ;  /* 0x00000000000c5947 */ /* 0x000fea0003800000 */
[----:B------:R-:W0:Y:S02]  /*10b90*/  LDG.E.U8 R16, desc[UR36][R4.64+0x78] ;  /* 0x0000782404107981 */ /* 0x000e24000c1e1100 */
[----:B0-----:R-:W-:-:S05]  /*10ba0*/  PRMT R3, R16, 0x8880, RZ ;  /* 0x0000888010037816 */ /* 0x001fca00000000ff */
[----:B------:R-:W-:-:S07]  /*10bb0*/  IMAD R2, R3, R18, RZ ;  /* 0x0000001203027224 */ /* 0x000fce00078e02ff */
.L_x_411:
[----:B------:R-:W-:Y:S05]  /*10bc0*/  BSYNC B1 ;  /* 0x0000000000017941 */ /* 0x000fea0003800000 */
.L_x_410:
[----:B0-----:R-:W-:Y:S01]  /*10bd0*/  @!P5 IMAD R3, R84, R17, R2 ;  /* 0x000000115403d224 */ /* 0x001fe200078e0202 */
[----:B------:R-:W-:Y:S04]  /*10be0*/  BSSY B1, `(.L_x_412) ;  /* 0x0000006000017945 */ /* 0x000fe80003800000 */
[----:B------:R0:W-:Y:S01]  /*10bf0*/  @!P5 STG.E.U8 desc[UR36][R6.64+0x78], R3 ;  /* 0x000078030600d986 */ /* 0x0001e2000c101124 */
[----:B------:R-:W-:Y:S05]  /*10c00*/  @P1 BRA `(.L_x_413) ;  /* 0x00000000000c1947 */ /* 0x000fea0003800000 */
[----:B------:R-:W0:Y:S02]  /*10c10*/  LDG.E.U8 R16, desc[UR36][R4.64+0x79] ;  /* 0x0000792404107981 */ /* 0x000e24000c1e1100 */
[----:B0-----:R-:W-:-:S05]  /*10c20*/  PRMT R3, R16, 0x8880, RZ ;  /* 0x0000888010037816 */ /* 0x001fca00000000ff */
[----:B------:R-:W-:-:S07]  /*10c30*/  IMAD R2, R3, R18, RZ ;  /* 0x0000001203027224 */ /* 0x000fce00078e02ff */
.L_x_413:
[----:B------:R-:W-:Y:S05]  /*10c40*/  BSYNC B1 ;  /* 0x0000000000017941 */ /* 0x000fea0003800000 */
.L_x_412:
        /* <DEDUP_REMOVED lines=11> */
.L_x_415:
[----:B------:R-:W-:Y:S05]  /*10d00*/  BSYNC B1 ;  /* 0x0000000000017941 */ /* 0x000fea0003800000 */
.L_x_414:
[----:B0-----:R-:W-:Y:S01]  /*10d10*/  @!P4 IMAD R3, R86, R17, R2 ;  /* 0x000000115603c224 */ /* 0x001fe200078e0202 */
[----:B------:R-:W-:Y:S04]  /*10d20*/  BSSY B1, `(.L_x_416) ;  /* 0x0000006000017945 */ /* 0x000fe80003800000 */
[----:B------:R0:W-:Y:S01]  /*10d30*/  @!P4 STG.E.U8 desc[UR36][R8.64+0x78], R3 ;  /* 0x000078030800c986 */ /* 0x0001e2000c101124 */
[----:B------:R-:W-:Y:S05]  /*10d40*/  @P3 BRA `(.L_x_417) ;  /* 0x00000000000c3947 */ /* 0x000fea0003800000 */
[----:B------:R-:W0:Y:S02]  /*10d50*/  LDG.E.U8 R16, desc[UR36][R152.64+0x79] ;  /* 0x0000792498107981 */ /* 0x000e24000c1e1100 */
[----:B0-----:R-:W-:-:S05]  /*10d60*/  PRMT R3, R16, 0x8880, RZ ;  /* 0x0000888010037816 */ /* 0x001fca00000000ff */
[----:B------:R-:W-:-:S07]  /*10d70*/  IMAD R2, R3, R18, RZ ;  /* 0x0000001203027224 */ /* 0x000fce00078e02ff */
.L_x_417:
[----:B------:R-:W-:Y:S05]  /*10d80*/  BSYNC B1 ;  /* 0x0000000000017941 */ /* 0x000fea0003800000 */
.L_x_416:
[----:B------:R-:W-:Y:S01]  /*10d90*/  @!P3 IMAD R87, R87, R17, R2 ;  /* 0x000000115757b224 */ /* 0x000fe200078e0202 */
[----:B------:R-:W-:Y:S04]  /*10da0*/  BSSY B1, `(.L_x_418) ;  /* 0x0000006000017945 */ /* 0x000fe80003800000 */
[----:B------:R0:W-:Y:S01]  /*10db0*/  @!P3 STG.E.U8 desc[UR36][R8.64+0x79], R87 ;  /* 0x000079570800b986 */ /* 0x0001e2000c101124 */
[----:B------:R-:W-:Y:S05]  /*10dc0*/  @P5 BRA `(.L_x_419) ;  /* 0x00000000000c5947 */ /* 0x000fea0003800000 */
[----:B------:R-:W0:Y:S02]  /*10dd0*/  LDG.E.U8 R16, desc[UR36][R4.64+0x80] ;  /* 0x0000802404107981 */ /* 0x000e24000c1e1100 */
[----:B0-----:R-:W-:-:S05]  /*10de0*/  PRMT R3, R16, 0x8880, RZ ;  /* 0x0000888010037816 */ /* 0x001fca00000000ff */
[----:B------:R-:W-:-:S07]  /*10df0*/  IMAD R2, R3, R18, RZ ;  /* 0x0000001203027224 */ /* 0x000fce00078e02ff */
.L_x_419:
[----:B------:R-:W-:Y:S05]  /*10e00*/  BSYNC B1 ;  /* 0x0000000000017941 */ /* 0x000fea0003800000 */
.L_x_418:
[----:B0-----:R-:W-:Y:S01]  /*10e10*/  @!P5 IMAD R3, R88, R17, R2 ;  /* 0x000000115803d224 */ /* 0x001fe200078e0202 */
[----:B------:R-:W-:Y:S04]  /*10e20*/  BSSY B1, `(.L_x_420) ;  /* 0x0000006000017945 */ /* 0x000fe80003800000 */
[----:B------:R0:W-:Y:S01]  /*10e30*/  @!P5 STG.E.U8 desc[UR36][R6.64+0x80], R3 ;  /* 0x000080030600d986 */ /* 0x0001e2000c101124 */
[----:B------:R-:W-:Y:S05]  /*10e40*/  @P1 BRA `(.L_x_421) ;  /* 0x00000000000c1947 */ /* 0x000fea0003800000 */
[----:B------:R-:W0:Y:S02]  /*10e50*/  LDG.E.U8 R16, desc[UR36][R4.64+0x81] ;  /* 0x0000812404107981 */ /* 0x000e24000c1e1100 */
[----:B0-----:R-:W-:-:S05]  /*10e60*/  PRMT R3, R16, 0x8880, RZ ;  /* 0x0000888010037816 */ /* 0x001fca00000000ff */
[----:B------:R-:W-:-:S07]  /*10e70*/  IMAD R2, R3, R18, RZ ;  /* 0x0000001203027224 */ /* 0x000fce00078e02ff */
.L_x_421:
[----:B------:R-:W-:Y:S05]  /*10e80*/  BSYNC B1 ;  /* 0x0000000000017941 */ /* 0x000fea0003800000 */
.L_x_420:
        /* <DEDUP_REMOVED lines=11> */
.L_x_423:
[----:B------:R-:W-:Y:S05]  /*10f40*/  BSYNC B1 ;  /* 0x0000000000017941 */ /* 0x000fea0003800000 */
.L_x_422:
[----:B0-----:R-:W-:Y:S01]  /*10f50*/  @!P4 IMAD R3, R90, R17, R2 ;  /* 0x000000115a03c224 */ /* 0x001fe200078e0202 */
[----:B------:R-:W-:Y:S04]  /*10f60*/  BSSY B1, `(.L_x_424) ;  /* 0x0000006000017945 */ /* 0x000fe80003800000 */
[----:B------:R0:W-:Y:S01]  /*10f70*/  @!P4 STG.E.U8 desc[UR36][R8.64+0x80], R3 ;  /* 0x000080030800c986 */ /* 0x0001e2000c101124 */
[----:B------:R-:W-:Y:S05]  /*10f80*/  @P3 BRA `(.L_x_425) ;  /* 0x00000000000c3947 */ /* 0x000fea0003800000 */
[----:B------:R-:W0:Y:S02]  /*10f90*/  LDG.E.U8 R16, desc[UR36][R152.64+0x81] ;  /* 0x0000812498107981 */ /* 0x000e24000c1e1100 */
[----:B0-----:R-:W-:-:S05]  /*10fa0*/  PRMT R3, R16, 0x8880, RZ ;  /* 0x0000888010037816 */ /* 0x001fca00000000ff */
[----:B------:R-:W-:-:S07]  /*10fb0*/  IMAD R2, R3, R18, RZ ;  /* 0x0000001203027224 */ /* 0x000fce00078e02ff */
.L_x_425:
[----:B------:R-:W-:Y:S05]  /*10fc0*/  BSYNC B1 ;  /* 0x0000000000017941 */ /* 0x000fea0003800000 */
.L_x_424:
[----:B------:R-:W-:Y:S01]  /*10fd0*/  @!P3 IMAD R91, R91, R17, R2 ;  /* 0x000000115b5bb224 */ /* 0x000fe200078e0202 */
[----:B------:R-:W-:Y:S04]  /*10fe0*/  BSSY B1, `(.L_x_426) ;  /* 0x0000006000017945 */ /* 0x000fe80003800000 */
[----:B------:R0:W-:Y:S01]  /*10ff0*/  @!P3 STG.E.U8 desc[UR36][R8.64+0x81], R91 ;  /* 0x0000815b0800b986 */ /* 0x0001e2000c101124 */
[----:B------:R-:W-:Y:S05]  /*11000*/  @P5 BRA `(.L_x_427) ;  /* 0x00000000000c5947 */ /* 0x000fea0003800000 */
[----:B------:R-:W0:Y:S02]  /*11010*/  LDG.E.U8 R16, desc[UR36][R4.64+0x88] ;  /* 0x0000882404107981 */ /* 0x000e24000c1e1100 */
[----:B0-----:R-:W-:-:S05]  /*11020*/  PRMT R3, R16, 0x8880, RZ ;  /* 0x0000888010037816 */ /* 0x001fca00000000ff */
[----:B------:R-:W-:-:S07]  /*11030*/  IMAD R2, R3, R18, RZ ;  /* 0x0000001203027224 */ /* 0x000fce00078e02ff */
.L_x_427:
[----:B------:R-:W-:Y:S05]  /*11040*/  BSYNC B1 ;  /* 0x0000000000017941 */ /* 0x000fea0003800000 */
.L_x_426:
[----:B0-----:R-:W-:Y:S01]  /*11050*/  @!P5 IMAD R3, R92, R17, R2 ;  /* 0x000000115c03d224 */ /* 0x001fe200078e0202 */
[----:B------:R-:W-:Y:S04]  /*11060*/  BSSY B1, `(.L_x_428) ;  /* 0x0000006000017945 */ /* 0x000fe80003800000 */
[----:B------:R0:W-:Y:S01]  /*11070*/  @!P5 STG.E.U8 desc[UR36][R6.64+0x88], R3 ;  /* 0x000088030600d986 */ /* 0x0001e2000c101124 */
[----:B------:R-:W-:Y:S05]  /*11080*/  @P1 BRA `(.L_x_429) ;  /* 0x00000000000c1947 */ /* 0x000fea0003800000 */
[----:B------:R-:W0:Y:S02]  /*11090*/  LDG.E.U8 R16, desc[UR36][R4.64+0x89] ;  /* 0x0000892404107981 */ /* 0x000e24000c1e1100 */
[----:B0-----:R-:W-:-:S05]  /*110a0*/  PRMT R3, R16, 0x8880, RZ ;  /* 0x0000888010037816 */ /* 0x001fca00000000ff */
[----:B------:R-:W-:-:S07]  /*110b0*/  IMAD R2, R3, R18, RZ ;  /* 0x0000001203027224 */ /* 0x000fce00078e02ff */
.L_x_429:
[----:B------:R-:W-:Y:S05]  /*110c0*/  BSYNC B1 ;  /* 0x0000000000017941 */ /* 0x000fea0003800000 */
.L_x_428:
        /* <DEDUP_REMOVED lines=11> */
.L_x_431:
[----:B------:R-:W-:Y:S05]  /*11180*/  BSYNC B1 ;  /* 0x0000000000017941 */ /* 0x000fea0003800000 */
.L_x_430:
[----:B0-----:R-:W-:Y:S01]  /*11190*/  @!P4 IMAD R3, R94, R17, R2 ;  /* 0x000000115e03c224 */ /* 0x001fe200078e0202 */
[----:B------:R-:W-:Y:S04]  /*111a0*/  BSSY B1, `(.L_x_432) ;  /* 0x0000006000017945 */ /* 0x000fe80003800000 */
[----:B------:R0:W-:Y:S01]  /*111b0*/  @!P4 STG.E.U8 desc[UR36][R8.64+0x88], R3 ;  /* 0x000088030800c986 */ /* 0x0001e2000c101124 */
[----:B------:R-:W-:Y:S05]  /*111c0*/  @P3 BRA `(.L_x_433) ;  /* 0x00000000000c3947 */ /* 0x000fea0003800000 */
[----:B------:R-:W0:Y:S02]  /*111d0*/  LDG.E.U8 R16, desc[UR36][R152.64+0x89] ;  /* 0x0000892498107981 */ /* 0x000e24000c1e1100 */
[----:B0-----:R-:W-:-:S05]  /*111e0*/  PRMT R3, R16, 0x8880, RZ ;  /* 0x0000888010037816 */ /* 0x001fca00000000ff */
[----:B------:R-:W-:-:S07]  /*111f0*/  IMAD R2, R3, R18, RZ ;  /* 0x0000001203027224 */ /* 0x000fce00078e02ff */
.L_x_433:
[----:B------:R-:W-:Y:S05]  /*11200*/  BSYNC B1 ;  /* 0x0000000000017941 */ /* 0x000fea0003800000 */
.L_x_432:
[----:B------:R-:W-:Y:S01]  /*11210*/  @!P3 IMAD R95, R95, R17, R2 ;  /* 0x000000115f5fb224 */ /* 0x000fe200078e0202 */
[----:B------:R-:W-:Y:S04]  /*11220*/  BSSY B1, `(.L_x_434) ;  /* 0x0000006000017945 */ /* 0x000fe80003800000 */
[----:B------:R0:W-:Y:S01]  /*11230*/  @!P3 STG.E.U8 desc[UR36][R8.64+0x89], R95 ;  /* 0x0000895f0800b986 */ /* 0x0001e2000c101124 */
[----:B------:R-:W-:Y:S05]  /*11240*/  @P5 BRA `(.L_x_435) ;  /* 0x00000000000c5947 */ /* 0x000fea0003800000 */
[----:B------:R-:W0:Y:S02]  /*11250*/  LDG.E.U8 R16, desc[UR36][R4.64+0x90] ;  /* 0x0000902404107981 */ /* 0x000e24000c1e1100 */
[----:B0-----:R-:W-:-:S05]  /*11260*/  PRMT R3, R16, 0x8880, RZ ;  /* 0x0000888010037816 */ /* 0x001fca00000000ff */
[----:B------:R-:W-:-:S07]  /*11270*/  IMAD R2, R3, R18, RZ ;  /* 0x0000001203027224 */ /* 0x000fce00078e02ff */
.L_x_435:
[----:B------:R-:W-:Y:S05]  /*11280*/  BSYNC B1 ;  /* 0x0000000000017941 */ /* 0x000fea0003800000 */
.L_x_434:
[----:B0-----:R-:W-:Y:S01]  /*11290*/  @!P5 IMAD R3, R96, R17, R2 ;  /* 0x000000116003d224 */ /* 0x001fe200078e0202 */
[----:B------:R-:W-:Y:S04]  /*112a0*/  BSSY B1, `(.L_x_436) ;  /* 0x0000006000017945 */ /* 0x000fe80003800000 */
[----:B------:R0:W-:Y:S01]  /*112b0*/  @!P5 STG.E.U8 desc[UR36][R6.64+0x90], R3 ;  /* 0x000090030600d986 */ /* 0x0001e2000c101124 */
[----:B------:R-:W-:Y:S05]  /*112c0*/  @P1 BRA `(.L_x_437) ;  /* 0x00000000000c1947 */ /* 0x000fea0003800000 */
[----:B------:R-:W0:Y:S02]  /*112d0*/  LDG.E.U8 R16, desc[UR36][R4.64+0x91] ;  /* 0x0000912404107981 */ /* 0x000e24000c1e1100 */
[----:B0-----:R-:W-:-:S05]  /*112e0*/  PRMT R3, R16, 0x8880, RZ ;  /* 0x0000888010037816 */ /* 0x001fca00000000ff */
[----:B------:R-:W-:-:S07]  /*112f0*/  IMAD R2, R3, R18, RZ ;  /* 0x0000001203027224 */ /* 0x000fce00078e02ff */
.L_x_437:
[----:B------:R-:W-:Y:S05]  /*11300*/  BSYNC B1 ;  /* 0x0000000000017941 */ /* 0x000fea0003800000 */
.L_x_436:
        /* <DEDUP_REMOVED lines=11> */
.L_x_439:
[----:B------:R-:W-:Y:S05]  /*113c0*/  BSYNC B1 ;  /* 0x0000000000017941 */ /* 0x000fea0003800000 */
.L_x_438:
[----:B0-----:R-:W-:Y:S01]  /*113d0*/  @!P4 IMAD R3, R98, R17, R2 ;  /* 0x000000116203c224 */ /* 0x001fe200078e0202 */
[----:B------:R-:W-:Y:S04]  /*113e0*/  BSSY B1, `(.L_x_440) ;  /* 0x0000006000017945 */ /* 0x000fe80003800000 */
[----:B------:R0:W-:Y:S01]  /*113f0*/  @!P4 STG.E.U8 desc[UR36][R8.64+0x90], R3 ;  /* 0x000090030800c986 */ /* 0x0001e2000c101124 */
[----:B------:R-:W-:Y:S05]  /*11400*/  @P3 BRA `(.L_x_441) ;  /* 0x00000000000c3947 */ /* 0x000fea0003800000 */
[----:B------:R-:W0:Y:S02]  /*11410*/  LDG.E.U8 R16, desc[UR36][R152.64+0x91] ;  /* 0x0000912498107981 */ /* 0x000e24000c1e1100 */
[----:B0-----:R-:W-:-:S05]  /*11420*/  PRMT R3, R16, 0x8880, RZ ;  /* 0x0000888010037816 */ /* 0x001fca00000000ff */
[----:B------:R-:W-:-:S07]  /*11430*/  IMAD R2, R3, R18, RZ ;  /* 0x0000001203027224 */ /* 0x000fce00078e02ff */
.L_x_441:
[----:B------:R-:W-:Y:S05]  /*11440*/  BSYNC B1 ;  /* 0x0000000000017941 */ /* 0x000fea0003800000 */
.L_x_440:
[----:B------:R-:W-:Y:S01]  /*11450*/  @!P3 IMAD R99, R99, R17, R2 ;  /* 0x000000116363b224 */ /* 0x000fe200078e0202 */
[----:B------:R-:W-:Y:S04]  /*11460*/  BSSY B1, `(.L_x_442) ;  /* 0x0000006000017945 */ /* 0x000fe80003800000 */
[----:B------:R0:W-:Y:S01]  /*11470*/  @!P3 STG.E.U8 desc[UR36][R8.64+0x91], R99 ;  /* 0x000091630800b986 */ /* 0x0001e2000c101124 */
[----:B------:R-:W-:Y:S05]  /*11480*/  @P5 BRA `(.L_x_443) ;  /* 0x00000000000c5947 */ /* 0x000fea0003800000 */
[----:B------:R-:W0:Y:S02]  /*11490*/  LDG.E.U8 R16, desc[UR36][R4.64+0x98] ;  /* 0x0000982404107981 */ /* 0x000e24000c1e1100 */
[----:B0-----:R-:W-:-:S05]  /*114a0*/  PRMT R3, R16, 0x8880, RZ ;  /* 0x0000888010037816 */ /* 0x001fca00000000ff */
[----:B------:R-:W-:-:S07]  /*114b0*/  IMAD R2, R3, R18, RZ ;  /* 0x0000001203027224 */ /* 0x000fce00078e02ff */
.L_x_443:
[----:B------:R-:W-:Y:S05]  /*114c0*/  BSYNC B1 ;  /* 0x0000000000017941 */ /* 0x000fea0003800000 */
.L_x_442:
[----:B0-----:R-:W-:Y:S01]  /*114d0*/  @!P5 IMAD R3, R100, R17, R2 ;  /* 0x000000116403d224 */ /* 0x001fe200078e0202 */
[----:B------:R-:W-:Y:S04]  /*114e0*/  BSSY B1, `(.L_x_444) ;  /* 0x0000006000017945 */ /* 0x000fe80003800000 */
[----:B------:R0:W-:Y:S01]  /*114f0*/  @!P5 STG.E.U8 desc[UR36][R6.64+0x98], R3 ;  /* 0x000098030600d986 */ /* 0x0001e2000c101124 */
[----:B------:R-:W-:Y:S05]  /*11500*/  @P1 BRA `(.L_x_445) ;  /* 0x00000000000c1947 */ /* 0x000fea0003800000 */
[----:B------:R-:W0:Y:S02]  /*11510*/  LDG.E.U8 R16, desc[UR36][R4.64+0x99] ;  /* 0x0000992404107981 */ /* 0x000e24000c1e1100 */
[----:B0-----:R-:W-:-:S05]  /*11520*/  PRMT R3, R16, 0x8880, RZ ;  /* 0x0000888010037816 */ /* 0x001fca00000000ff */
[----:B------:R-:W-:-:S07]  /*11530*/  IMAD R2, R3, R18, RZ ;  /* 0x0000001203027224 */ /* 0x000fce00078e02ff */
.L_x_445:
[----:B------:R-:W-:Y:S05]  /*11540*/  BSYNC B1 ;  /* 0x0000000000017941 */ /* 0x000fea0003800000 */
.L_x_444:
        /* <DEDUP_REMOVED lines=11> */
.L_x_447:
[----:B------:R-:W-:Y:S05]  /*11600*/  BSYNC B1 ;  /* 0x0000000000017941 */ /* 0x000fea0003800000 */
.L_x_446:
[----:B0-----:R-:W-:Y:S01]  /*11610*/  @!P4 IMAD R3, R102, R17, R2 ;  /* 0x000000116603c224 */ /* 0x001fe200078e0202 */
[----:B------:R-:W-:Y:S04]  /*11620*/  BSSY B1, `(.L_x_448) ;  /* 0x0000006000017945 */ /* 0x000fe80003800000 */
[----:B------:R0:W-:Y:S01]  /*11630*/  @!P4 STG.E.U8 desc[UR36][R8.64+0x98], R3 ;  /* 0x000098030800c986 */ /* 0x0001e2000c101124 */
[----:B------:R-:W-:Y:S05]  /*11640*/  @P3 BRA `(.L_x_449) ;  /* 0x00000000000c3947 */ /* 0x000fea0003800000 */
[----:B------:R-:W0:Y:S02]  /*11650*/  LDG.E.U8 R16, desc[UR36][R152.64+0x99] ;  /* 0x0000992498107981 */ /* 0x000e24000c1e1100 */
[----:B0-----:R-:W-:-:S05]  /*11660*/  PRMT R3, R16, 0x8880, RZ ;  /* 0x0000888010037816 */ /* 0x001fca00000000ff */
[----:B------:R-:W-:-:S07]  /*11670*/  IMAD R2, R3, R18, RZ ;  /* 0x0000001203027224 */ /* 0x000fce00078e02ff */
.L_x_449:
[----:B------:R-:W-:Y:S05]  /*11680*/  BSYNC B1 ;  /* 0x0000000000017941 */ /* 0x000fea0003800000 */
.L_x_448:
[----:B------:R-:W-:Y:S01]  /*11690*/  @!P3 IMAD R103, R103, R17, R2 ;  /* 0x000000116767b224 */ /* 0x000fe200078e0202 */
[----:B------:R-:W-:Y:S04]  /*116a0*/  BSSY B1, `(.L_x_450) ;  /* 0x0000006000017945 */ /* 0x000fe80003800000 */
[----:B------:R0:W-:Y:S01]  /*116b0*/  @!P3 STG.E.U8 desc[UR36][R8.64+0x99], R103 ;  /* 0x000099670800b986 */ /* 0x0001e2000c101124 */
[----:B------:R-:W-:Y:S05]  /*116c0*/  @P5 BRA `(.L_x_451) ;  /* 0x00000000000c5947 */ /* 0x000fea0003800000 */
[----:B------:R-:W0:Y:S02]  /*116d0*/  LDG.E.U8 R16, desc[UR36][R4.64+0xa0] ;  /* 0x0000a02404107981 */ /* 0x000e24000c1e1100 */
[----:B0-----:R-:W-:-:S05]  /*116e0*/  PRMT R3, R16, 0x8880, RZ ;  /* 0x0000888010037816 */ /* 0x001fca00000000ff */
[----:B------:R-:W-:-:S07]  /*116f0*/  IMAD R2, R3, R18, RZ ;  /* 0x0000001203027224 */ /* 0x000fce00078e02ff */
.L_x_451:
[----:B------:R-:W-:Y:S05]  /*11700*/  BSYNC B1 ;  /* 0x0000000000017941 */ /* 0x000fea0003800000 */
.L_x_450:
[----:B0-----:R-:W-:Y:S01]  /*11710*/  @!P5 IMAD R3, R104, R17, R2 ;  /* 0x000000116803d224 */ /* 0x001fe200078e0202 */
[----:B------:R-:W-:Y:S04]  /*11720*/  BSSY B1, `(.L_x_452) ;  /* 0x0000006000017945 */ /* 0x000fe80003800000 */
[----:B------:R0:W-:Y:S01]  /*11730*/  @!P5 STG.E.U8 desc[UR36][R6.64+0xa0], R3 ;  /* 0x0000a0030600d986 */ /* 0x0001e2000c101124 */
[----:B------:R-:W-:Y:S05]  /*11740*/  @P1 BRA `(.L_x_453) ;  /* 0x00000000000c1947 */ /* 0x000fea0003800000 */
[----:B------:R-:W0:Y:S02]  /*11750*/  LDG.E.U8 R16, desc[UR36][R4.64+0xa1] ;  /* 0x0000a12404107981 */ /* 0x000e24000c1e1100 */
[----:B0-----:R-:W-:-:S05]  /*11760*/  PRMT R3, R16, 0x8880, RZ ;  /* 0x0000888010037816 */ /* 0x001fca00000000ff */
[----:B------:R-:W-:-:S07]  /*11770*/  IMAD R2, R3, R18, RZ ;  /* 0x0000001203027224 */ /* 0x000fce00078e02ff */
.L_x_453:
[----:B------:R-:W-:Y:S05]  /*11780*/  BSYNC B1 ;  /* 0x0000000000017941 */ /* 0x000fea0003800000 */
.L_x_452:
        /* <DEDUP_REMOVED lines=11> */
.L_x_455:
[----:B------:R-:W-:Y:S05]  /*11840*/  BSYNC B1 ;  /* 0x0000000000017941 */ /* 0x000fea0003800000 */
.L_x_454:
[----:B0-----:R-:W-:Y:S01]  /*11850*/  @!P4 IMAD R3, R106, R17, R2 ;  /* 0x000000116a03c224 */ /* 0x001fe200078e0202 */
[----:B------:R-:W-:Y:S04]  /*11860*/  BSSY B1, `(.L_x_456) ;  /* 0x0000006000017945 */ /* 0x000fe80003800000 */
[----:B------:R0:W-:Y:S01]  /*11870*/  @!P4 STG.E.U8 desc[UR36][R8.64+0xa0], R3 ;  /* 0x0000a0030800c986 */ /* 0x0001e2000c101124 */
[----:B------:R-:W-:Y:S05]  /*11880*/  @P3 BRA `(.L_x_457) ;  /* 0x00000000000c3947 */ /* 0x000fea0003800000 */
[----:B------:R-:W0:Y:S02]  /*11890*/  LDG.E.U8 R16, desc[UR36][R152.64+0xa1] ;  /* 0x0000a12498107981 */ /* 0x000e24000c1e1100 */
[----:B0-----:R-:W-:-:S05]  /*118a0*/  PRMT R3, R16, 0x8880, RZ ;  /* 0x0000888010037816 */ /* 0x001fca00000000ff */
[----:B------:R-:W-:-:S07]  /*118b0*/  IMAD R2, R3, R18, RZ ;  /* 0x0000001203027224 */ /* 0x000fce00078e02ff */
.L_x_457:
[----:B------:R-:W-:Y:S05]  /*118c0*/  BSYNC B1 ;  /* 0x0000000000017941 */ /* 0x000fea0003800000 */
.L_x_456:
[----:B------:R-:W-:Y:S01]  /*118d0*/  @!P3 IMAD R107, R107, R17, R2 ;  /* 0x000000116b6bb224 */ /* 0x000fe200078e0202 */
[----:B------:R-:W-:Y:S04]  /*118e0*/  BSSY B1, `(.L_x_458) ;  /* 0x0000006000017945 */ /* 0x000fe80003800000 */
[----:B------:R0:W-:Y:S01]  /*118f0*/  @!P3 STG.E.U8 desc[UR36][R8.64+0xa1], R107 ;  /* 0x0000a16b0800b986 */ /* 0x0001e2000c101124 */
[----:B------:R-:W-:Y:S05]  /*11900*/  @P5 BRA `(.L_x_459) ;  /* 0x00000000000c5947 */ /* 0x000fea0003800000 */
[----:B------:R-:W0:Y:S02]  /*11910*/  LDG.E.U8 R16, desc[UR36][R4.64+0xa8] ;  /* 0x0000a82404107981 */ /* 0x000e24000c1e1100 */
[----:B0-----:R-:W-:-:S05]  /*11920*/  PRMT R3, R16, 0x8880, RZ ;  /* 0x0000888010037816 */ /* 0x001fca00000000ff */
[----:B------:R-:W-:-:S07]  /*11930*/  IMAD R2, R3, R18, RZ ;  /* 0x0000001203027224 */ /* 0x000fce00078e02ff */
.L_x_459:
[----:B------:R-:W-:Y:S05]  /*11940*/  BSYNC B1 ;  /* 0x0000000000017941 */ /* 0x000fea0003800000 */
.L_x_458:
[----:B0-----:R-:W-:Y:S01]  /*11950*/  @!P5 IMAD R3, R108, R17, R2 ;  /* 0x000000116c03d224 */ /* 0x001fe200078e0202 */
[----:B------:R-:W-:Y:S04]  /*11960*/  BSSY B1, `(.L_x_460) ;  /* 0x0000006000017945 */ /* 0x000fe80003800000 */
[----:B------:R0:W-:Y:S01]  /*11970*/  @!P5 STG.E.U8 desc[UR36][R6.64+0xa8], R3 ;  /* 0x0000a8030600d986 */ /* 0x0001e2000c101124 */
[----:B------:R-:W-:Y:S05]  /*11980*/  @P1 BRA `(.L_x_461) ;  /* 0x00000000000c1947 */ /* 0x000fea0003800000 */
[----:B------:R-:W0:Y:S02]  /*11990*/  LDG.E.U8 R16, desc[UR36][R4.64+0xa9] ;  /* 0x0000a92404107981 */ /* 0x000e24000c1e1100 */
[----:B0-----:R-:W-:-:S05]  /*119a0*/  PRMT R3, R16, 0x8880, RZ ;  /* 0x0000888010037816 */ /* 0x001fca00000000ff */
[----:B------:R-:W-:-:S07]  /*119b0*/  IMAD R2, R3, R18, RZ ;  /* 0x0000001203027224 */ /* 0x000fce00078e02ff */
.L_x_461:
[----:B------:R-:W-:Y:S05]  /*119c0*/  BSYNC B1 ;  /* 0x0000000000017941 */ /* 0x000fea0003800000 */
.L_x_460:
        /* <DEDUP_REMOVED lines=11> */
.L_x_463:
[----:B------:R-:W-:Y:S05]  /*11a80*/  BSYNC B1 ;  /* 0x0000000000017941 */ /* 0x000fea0003800000 */
.L_x_462:
[----:B0-----:R-:W-:Y:S01]  /*11a90*/  @!P4 IMAD R3, R110, R17, R2 ;  /* 0x000000116e03c224 */ /* 0x001fe200078e0202 */
[----:B------:R-:W-:Y:S04]  /*11aa0*/  BSSY B1, `(.L_x_464) ;  /* 0x0000006000017945 */ /* 0x000fe80003800000 */
[----:B------:R0:W-:Y:S01]  /*11ab0*/  @!P4 STG.E.U8 desc[UR36][R8.64+0xa8], R3 ;  /* 0x0000a8030800c986 */ /* 0x0001e2000c101124 */
[----:B------:R-:W-:Y:S05]  /*11ac0*/  @P3 BRA `(.L_x_465) ;  /* 0x00000000000c3947 */ /* 0x000fea0003800000 */
[----:B------:R-:W0:Y:S02]  /*11ad0*/  LDG.E.U8 R16, desc[UR36][R152.64+0xa9] ;  /* 0x0000a92498107981 */ /* 0x000e24000c1e1100 */
[----:B0-----:R-:W-:-:S05]  /*11ae0*/  PRMT R3, R16, 0x8880, RZ ;  /* 0x0000888010037816 */ /* 0x001fca00000000ff */
[----:B------:R-:W-:-:S07]  /*11af0*/  IMAD R2, R3, R18, RZ ;  /* 0x0000001203027224 */ /* 0x000fce00078e02ff */
.L_x_465:
[----:B------:R-:W-:Y:S05]  /*11b00*/  BSYNC B1 ;  /* 0x0000000000017941 */ /* 0x000fea0003800000 */
.L_x_464:
[----:B------:R-:W-:Y:S01]  /*11b10*/  @!P3 IMAD R111, R111, R17, R2 ;  /* 0x000000116f6fb224 */ /* 0x000fe200078e0202 */
[----:B------:R-:W-:Y:S04]  /*11b20*/  BSSY B1, `(.L_x_466) ;  /* 0x0000006000017945 */ /* 0x000fe80003800000 */
[----:B------:R0:W-:Y:S01]  /*11b30*/  @!P3 STG.E.U8 desc[UR36][R8.64+0xa9], R111 ;  /* 0x0000a96f0800b986 */ /* 0x0001e2000c101124 */
[----:B------:R-:W-:Y:S05]  /*11b40*/  @P5 BRA `(.L_x_467) ;  /* 0x00000000000c5947 */ /* 0x000fea0003800000 */
[----:B------:R-:W0:Y:S02]  /*11b50*/  LDG.E.U8 R16, desc[UR36][R4.64+0xb0] ;  /* 0x0000b02404107981 */ /* 0x000e24000c1e1100 */
[----:B0-----:R-:W-:-:S05]  /*11b60*/  PRMT R3, R16, 0x8880, RZ ;  /* 0x0000888010037816 */ /* 0x001fca00000000ff */
[----:B------:R-:W-:-:S07]  /*11b70*/  IMAD R2, R3, R18, RZ ;  /* 0x0000001203027224 */ /* 0x000fce00078e02ff */
.L_x_467:
[----:B------:R-:W-:Y:S05]  /*11b80*/  BSYNC B1 ;  /* 0x0000000000017941 */ /* 0x000fea0003800000 */
.L_x_466:
[----:B0-----:R-:W-:Y:S01]  /*11b90*/  @!P5 IMAD R3, R112, R17, R2 ;  /* 0x000000117003d224 */ /* 0x001fe200078e0202 */
[----:B------:R-:W-:Y:S04]  /*11ba0*/  BSSY B1, `(.L_x_468) ;  /* 0x0000006000017945 */ /* 0x000fe80003800000 */
[----:B------:R0:W-:Y:S01]  /*11bb0*/  @!P5 STG.E.U8 desc[UR36][R6.64+0xb0], R3 ;  /* 0x0000b0030600d986 */ /* 0x0001e2000c101124 */
[----:B------:R-:W-:Y:S05]  /*11bc0*/  @P1 BRA `(.L_x_469) ;  /* 0x00000000000c1947 */ /* 0x000fea0003800000 */
[----:B------:R-:W0:Y:S02]  /*11bd0*/  LDG.E.U8 R16, desc[UR36][R4.64+0xb1] ;  /* 0x0000b12404107981 */ /* 0x000e24000c1e1100 */
[----:B0-----:R-:W-:-:S05]  /*11be0*/  PRMT R3, R16, 0x8880, RZ ;  /* 0x0000888010037816 */ /* 0x001fca00000000ff */
[----:B------:R-:W-:-:S07]  /*11bf0*/  IMAD R2, R3, R18, RZ ;  /* 0x0000001203027224 */ /* 0x000fce00078e02ff */
.L_x_469:
[----:B------:R-:W-:Y:S05]  /*11c00*/  BSYNC B1 ;  /* 0x0000000000017941 */ /* 0x000fea0003800000 */
.L_x_468:
        /* <DEDUP_REMOVED lines=11> */
.L_x_471:
[----:B------:R-:W-:Y:S05]  /*11cc0*/  BSYNC B1 ;  /* 0x0000000000017941 */ /* 0x000fea0003800000 */
.L_x_470:
[----:B0-----:R-:W-:Y:S01]  /*11cd0*/  @!P4 IMAD R3, R114, R17, R2 ;  /* 0x000000117203c224 */ /* 0x001fe200078e0202 */
[----:B------:R-:W-:Y:S04]  /*11ce0*/  BSSY B1, `(.L_x_472) ;  /* 0x0000006000017945 */ /* 0x000fe80003800000 */
[----:B------:R0:W-:Y:S01]  /*11cf0*/  @!P4 STG.E.U8 desc[UR36][R8.64+0xb0], R3 ;  /* 0x0000b0030800c986 */ /* 0x0001e2000c101124 */
[----:B------:R-:W-:Y:S05]  /*11d00*/  @P3 BRA `(.L_x_473) ;  /* 0x00000000000c3947 */ /* 0x000fea0003800000 */
[----:B------:R-:W0:Y:S02]  /*11d10*/  LDG.E.U8 R16, desc[UR36][R152.64+0xb1] ;  /* 0x0000b12498107981 */ /* 0x000e24000c1e1100 */
[----:B0-----:R-:W-:-:S05]  /*11d20*/  PRMT R3, R16, 0x8880, RZ ;  /* 0x0000888010037816 */ /* 0x001fca00000000ff */
[----:B------:R-:W-:-:S07]  /*11d30*/  IMAD R2, R3, R18, RZ ;  /* 0x0000001203027224 */ /* 0x000fce00078e02ff */
.L_x_473:
[----:B------:R-:W-:Y:S05]  /*11d40*/  BSYNC B1 ;  /* 0x0000000000017941 */ /* 0x000fea0003800000 */
.L_x_472:
[----:B------:R-:W-:Y:S01]  /*11d50*/  @!P3 IMAD R115, R115, R17, R2 ;  /* 0x000000117373b224 */ /* 0x000fe200078e0202 */
[----:B------:R-:W-:Y:S04]  /*11d60*/  BSSY B1, `(.L_x_474) ;  /* 0x0000006000017945 */ /* 0x000fe80003800000 */
[----:B------:R0:W-:Y:S01]  /*11d70*/  @!P3 STG.E.U8 desc[UR36][R8.64+0xb1], R115 ;  /* 0x0000b1730800b986 */ /* 0x0001e2000c101124 */
[----:B------:R-:W-:Y:S05]  /*11d80*/  @P5 BRA `(.L_x_475) ;  /* 0x00000000000c5947 */ /* 0x000fea0003800000 */
[----:B------:R-:W0:Y:S02]  /*11d90*/  LDG.E.U8 R16, desc[UR36][R4.64+0xb8] ;  /* 0x0000b82404107981 */ /* 0x000e24000c1e1100 */
[----:B0-----:R-:W-:-:S05]  /*11da0*/  PRMT R3, R16, 0x8880, RZ ;  /* 0x0000888010037816 */ /* 0x001fca00000000ff */
[----:B------:R-:W-:-:S07]  /*11db0*/  IMAD R2, R3, R18, RZ ;  /* 0x0000001203027224 */ /* 0x000fce00078e02ff */
.L_x_475:
[----:B------:R-:W-:Y:S05]  /*11dc0*/  BSYNC B1 ;  /* 0x0000000000017941 */ /* 0x000fea0003800000 */
.L_x_474:
[----:B0-----:R-:W-:Y:S01]  /*11dd0*/  @!P5 IMAD R3, R116, R17, R2 ;  /* 0x000000117403d224 */ /* 0x001fe200078e0202 */
[----:B------:R-:W-:Y:S04]  /*11de0*/  BSSY B1, `(.L_x_476) ;  /* 0x0000006000017945 */ /* 0x000fe80003800000 */
[----:B------:R0:W-:Y:S01]  /*11df0*/  @!P5 STG.E.U8 desc[UR36][R6.64+0xb8], R3 ;  /* 0x0000b8030600d986 */ /* 0x0001e2000c101124 */
[----:B------:R-:W-:Y:S05]  /*11e00*/  @P1 BRA `(.L_x_477) ;  /* 0x00000000000c1947 */ /* 0x000fea0003800000 */
[----:B------:R-:W0:Y:S02]  /*11e10*/  LDG.E.U8 R16, desc[UR36][R4.64+0xb9] ;  /* 0x0000b92404107981 */ /* 0x000e24000c1e1100 */
[----:B0-----:R-:W-:-:S05]  /*11e20*/  PRMT R3, R16, 0x8880, RZ ;  /* 0x0000888010037816 */ /* 0x001fca00000000ff */
[----:B------:R-:W-:-:S07]  /*11e30*/  IMAD R2, R3, R18, RZ ;  /* 0x0000001203027224 */ /* 0x000fce00078e02ff */
.L_x_477:
[----:B------:R-:W-:Y:S05]  /*11e40*/  BSYNC B1 ;  /* 0x0000000000017941 */ /* 0x000fea0003800000 */
.L_x_476:
        /* <DEDUP_REMOVED lines=11> */
.L_x_479:
[----:B------:R-:W-:Y:S05]  /*11f00*/  BSYNC B1 ;  /* 0x0000000000017941 */ /* 0x000fea0003800000 */
.L_x_478:
[----:B0-----:R-:W-:Y:S01]  /*11f10*/  @!P4 IMAD R3, R118, R17, R2 ;  /* 0x000000117603c224 */ /* 0x001fe200078e0202 */
[----:B------:R-:W-:Y:S04]  /*11f20*/  BSSY B1, `(.L_x_480) ;  /* 0x0000006000017945 */ /* 0x000fe80003800000 */
[----:B------:R0:W-:Y:S01]  /*11f30*/  @!P4 STG.E.U8 desc[UR36][R8.64+0xb8], R3 ;  /* 0x0000b8030800c986 */ /* 0x0001e2000c101124 */
[----:B------:R-:W-:Y:S05]  /*11f40*/  @P3 BRA `(.L_x_481) ;  /* 0x00000000000c3947 */ /* 0x000fea0003800000 */
[----:B------:R-:W0:Y:S02]  /*11f50*/  LDG.E.U8 R16, desc[UR36][R152.64+0xb9] ;  /* 0x0000b92498107981 */ /* 0x000e24000c1e1100 */
[----:B0-----:R-:W-:-:S05]  /*11f60*/  PRMT R3, R16, 0x8880, RZ ;  /* 0x0000888010037816 */ /* 0x001fca00000000ff */
[----:B------:R-:W-:-:S07]  /*11f70*/  IMAD R2, R3, R18, RZ ;  /* 0x0000001203027224 */ /* 0x000fce00078e02ff */
.L_x_481:
[----:B------:R-:W-:Y:S05]  /*11f80*/  BSYNC B1 ;  /* 0x0000000000017941 */ /* 0x000fea0003800000 */
.L_x_480:
[----:B------:R-:W-:Y:S01]  /*11f90*/  @!P3 IMAD R119, R119, R17, R2 ;  /* 0x000000117777b224 */ /* 0x000fe200078e0202 */
[----:B------:R-:W-:Y:S04]  /*11fa0*/  BSSY B1, `(.L_x_482) ;  /* 0x0000006000017945 */ /* 0x000fe80003800000 */
[----:B------:R0:W-:Y:S01]  /*11fb0*/  @!P3 STG.E.U8 desc[UR36][R8.64+0xb9], R119 ;  /* 0x0000b9770800b986 */ /* 0x0001e2000c101124 */
[----:B------:R-:W-:Y:S05]  /*11fc0*/  @P5 BRA `(.L_x_483) ;  /* 0x00000000000c5947 */ /* 0x000fea0003800000 */
[----:B------:R-:W0:Y:S02]  /*11fd0*/  LDG.E.U8 R16, desc[UR36][R4.64+0xc0] ;  /* 0x0000c02404107981 */ /* 0x000e24000c1e1100 */
[----:B0-----:R-:W-:-:S05]  /*11fe0*/  PRMT R3, R16, 0x8880, RZ ;  /* 0x0000888010037816 */ /* 0x001fca00000000ff */
[----:B------:R-:W-:-:S07]  /*11ff0*/  IMAD R2, R3, R18, RZ ;  /* 0x0000001203027224 */ /* 0x000fce00078e02ff */
.L_x_483:
[----:B------:R-:W-:Y:S05]  /*12000*/  BSYNC B1 ;  /* 0x0000000000017941 */ /* 0x000fea0003800000 */
.L_x_482:
[----:B0-----:R-:W-:Y:S01]  /*12010*/  @!P5 IMAD R3, R120, R17, R2 ;  /* 0x000000117803d224 */ /* 0x001fe200078e0202 */
[----:B------:R-:W-:Y:S04]  /*12020*/  BSSY B1, `(.L_x_484) ;  /* 0x0000006000017945 */ /* 0x000fe80003800000 */
[----:B------:R0:W-:Y:S01]  /*12030*/  @!P5 STG.E.U8 desc[UR36][R6.64+0xc0], R3 ;  /* 0x0000c0030600d986 */ /* 0x0001e2000c101124 */
[----:B------:R-:W-:Y:S05]  /*12040*/  @P1 BRA `(.L_x_485) ;  /* 0x00000000000c1947 */ /* 0x000fea0003800000 */
[----:B------:R-:W0:Y:S02]  /*12050*/  LDG.E.U8 R16, desc[UR36][R4.64+0xc1] ;  /* 0x0000c12404107981 */ /* 0x000e24000c1e1100 */
[----:B0-----:R-:W-:-:S05]  /*12060*/  PRMT R3, R16, 0x8880, RZ ;  /* 0x0000888010037816 */ /* 0x001fca00000000ff */
[----:B------:R-:W-:-:S07]  /*12070*/  IMAD R2, R3, R18, RZ ;  /* 0x0000001203027224 */ /* 0x000fce00078e02ff */
.L_x_485:
[----:B------:R-:W-:Y:S05]  /*12080*/  BSYNC B1 ;  /* 0x0000000000017941 */ /* 0x000fea0003800000 */
.L_x_484:
        /* <DEDUP_REMOVED lines=11> */
.L_x_487:
[----:B------:R-:W-:Y:S05]  /*12140*/  BSYNC B1 ;  /* 0x0000000000017941 */ /* 0x000fea0003800000 */
.L_x_486:
[----:B0-----:R-:W-:Y:S01]  /*12150*/  @!P4 IMAD R3, R122, R17, R2 ;  /* 0x000000117a03c224 */ /* 0x001fe200078e0202 */
[----:B------:R-:W-:Y:S04]  /*12160*/  BSSY B1, `(.L_x_488) ;  /* 0x0000006000017945 */ /* 0x000fe80003800000 */
[----:B------:R0:W-:Y:S01]  /*12170*/  @!P4 STG.E.U8 desc[UR36][R8.64+0xc0], R3 ;  /* 0x0000c0030800c986 */ /* 0x0001e2000c101124 */
[----:B------:R-:W-:Y:S05]  /*12180*/  @P3 BRA `(.L_x_489) ;  /* 0x00000000000c3947 */ /* 0x000fea0003800000 */
[----:B------:R-:W0:Y:S02]  /*12190*/  LDG.E.U8 R16, desc[UR36][R152.64+0xc1] ;  /* 0x0000c12498107981 */ /* 0x000e24000c1e1100 */
[----:B0-----:R-:W-:-:S05]  /*121a0*/  PRMT R3, R16, 0x8880, RZ ;  /* 0x0000888010037816 */ /* 0x001fca00000000ff */
[----:B------:R-:W-:-:S07]  /*121b0*/  IMAD R2, R3, R18, RZ ;  /* 0x0000001203027224 */ /* 0x000fce00078e02ff */
.L_x_489:
[----:B------:R-:W-:Y:S05]  /*121c0*/  BSYNC B1 ;  /* 0x0000000000017941 */ /* 0x000fea0003800000 */
.L_x_488:
[----:B------:R-:W-:Y:S01]  /*121d0*/  @!P3 IMAD R123, R123, R17, R2 ;  /* 0x000000117b7bb224 */ /* 0x000fe200078e0202 */
[----:B------:R-:W-:Y:S04]  /*121e0*/  BSSY B1, `(.L_x_490) ;  /* 0x0000006000017945 */ /* 0x000fe80003800000 */
[----:B------:R0:W-:Y:S01]  /*121f0*/  @!P3 STG.E.U8 desc[UR36][R8.64+0xc1], R123 ;  /* 0x0000c17b0800b986 */ /* 0x0001e2000c101124 */
[----:B------:R-:W-:Y:S05]  /*12200*/  @P5 BRA `(.L_x_491) ;  /* 0x00000000000c5947 */ /* 0x000fea0003800000 */
[----:B------:R-:W0:Y:S02]  /*12210*/  LDG.E.U8 R16, desc[UR36][R4.64+0xc8] ;  /* 0x0000c82404107981 */ /* 0x000e24000c1e1100 */
[----:B0-----:R-:W-:-:S05]  /*12220*/  PRMT R3, R16, 0x8880, RZ ;  /* 0x0000888010037816 */ /* 0x001fca00000000ff */
[----:B------:R-:W-:-:S07]  /*12230*/  IMAD R2, R3, R18, RZ ;  /* 0x0000001203027224 */ /* 0x000fce00078e02ff */
.L_x_491:
[----:B------:R-:W-:Y:S05]  /*12240*/  BSYNC B1 ;  /* 0x0000000000017941 */ /* 0x000fea0003800000 */
.L_x_490:
[----:B0-----:R-:W-:Y:S01]  /*12250*/  @!P5 IMAD R3, R124, R17, R2 ;  /* 0x000000117c03d224 */ /* 0x001fe200078e0202 */
[----:B------:R-:W-:Y:S04]  /*12260*/  BSSY B1, `(.L_x_492) ;  /* 0x0000006000017945 */ /* 0x000fe80003800000 */
[----:B------:R0:W-:Y:S01]  /*12270*/  @!P5 STG.E.U8 desc[UR36][R6.64+0xc8], R3 ;  /* 0x0000c8030600d986 */ /* 0x0001e2000c101124 */
[----:B------:R-:W-:Y:S05]  /*12280*/  @P1 BRA `(.L_x_493) ;  /* 0x00000000000c1947 */ /* 0x000fea0003800000 */
[----:B------:R-:W0:Y:S02]  /*12290*/  LDG.E.U8 R16, desc[UR36][R4.64+0xc9] ;  /* 0x0000c92404107981 */ /* 0x000e24000c1e1100 */
[----:B0-----:R-:W-:-:S05]  /*122a0*/  PRMT R3, R16, 0x8880, RZ ;  /* 0x0000888010037816 */ /* 0x001fca00000000ff */
[----:B------:R-:W-:-:S07]  /*122b0*/  IMAD R2, R3, R18, RZ ;  /* 0x0000001203027224 */ /* 0x000fce00078e02ff */
.L_x_493:
[----:B------:R-:W-:Y:S05]  /*122c0*/  BSYNC B1 ;  /* 0x0000000000017941 */ /* 0x000fea0003800000 */
.L_x_492:
        /* <DEDUP_REMOVED lines=11> */
.L_x_495:
[----:B------:R-:W-:Y:S05]  /*12380*/  BSYNC B1 ;  /* 0x0000000000017941 */ /* 0x000fea0003800000 */
.L_x_494:
[----:B0-----:R-:W-:Y:S01]  /*12390*/  @!P4 IMAD R3, R126, R17, R2 ;  /* 0x000000117e03c224 */ /* 0x001fe200078e0202 */
[----:B------:R-:W-:Y:S04]  /*123a0*/  BSSY B1, `(.L_x_496) ;  /* 0x0000006000017945 */ /* 0x000fe80003800000 */
[----:B------:R0:W-:Y:S01]  /*123b0*/  @!P4 STG.E.U8 desc[UR36][R8.64+0xc8], R3 ;  /* 0x0000c8030800c986 */ /* 0x0001e2000c101124 */
[----:B------:R-:W-:Y:S05]  /*123c0*/  @P3 BRA `(.L_x_497) ;  /* 0x00000000000c3947 */ /* 0x000fea0003800000 */
[----:B------:R-:W0:Y:S02]  /*123d0*/  LDG.E.U8 R16, desc[UR36][R152.64+0xc9] ;  /* 0x0000c92498107981 */ /* 0x000e24000c1e1100 */
[----:B0-----:R-:W-:-:S05]  /*123e0*/  PRMT R3, R16, 0x8880, RZ ;  /* 0x0000888010037816 */ /* 0x001fca00000000ff */
[----:B------:R-:W-:-:S07]  /*123f0*/  IMAD R2, R3, R18, RZ ;  /* 0x0000001203027224 */ /* 0x000fce00078e02ff */
.L_x_497:
[----:B------:R-:W-:Y:S05]  /*12400*/  BSYNC B1 ;  /* 0x0000000000017941 */ /* 0x000fea0003800000 */
.L_x_496:
[----:B------:R-:W-:Y:S01]  /*12410*/  @!P3 IMAD R127, R127, R17, R2 ;  /* 0x000000117f7fb224 */ /* 0x000fe200078e0202 */
[----:B------:R-:W-:Y:S04]  /*12420*/  BSSY B1, `(.L_x_498) ;  /* 0x0000006000017945 */ /* 0x000fe80003800000 */
[----:B------:R0:W-:Y:S01]  /*12430*/  @!P3 STG.E.U8 desc[UR36][R8.64+0xc9], R127 ;  /* 0x0000c97f0800b986 */ /* 0x0001e2000c101124 */
[----:B------:R-:W-:Y:S05]  /*12440*/  @P5 BRA `(.L_x_499) ;  /* 0x00000000000c5947 */ /* 0x000fea0003800000 */
[----:B------:R-:W0:Y:S02]  /*12450*/  LDG.E.U8 R16, desc[UR36][R4.64+0xd0] ;  /* 0x0000d02404107981 */ /* 0x000e24000c1e1100 */
[----:B0-----:R-:W-:-:S05]  /*12460*/  PRMT R3, R16, 0x8880, RZ ;  /* 0x0000888010037816 */ /* 0x001fca00000000ff */
[----:B------:R-:W-:-:S07]  /*12470*/  IMAD R2, R3, R18, RZ ;  /* 0x0000001203027224 */ /* 0x000fce00078e02ff */
.L_x_499:
[----:B------:R-:W-:Y:S05]  /*12480*/  BSYNC B1 ;  /* 0x0000000000017941 */ /* 0x000fea0003800000 */
.L_x_498:
[----:B0-----:R-:W-:Y:S01]  /*12490*/  @!P5 IMAD R3, R128, R17, R2 ;  /* 0x000000118003d224 */ /* 0x001fe200078e0202 */
[----:B------:R-:W-:Y:S04]  /*124a0*/  BSSY B1, `(.L_x_500) ;  /* 0x0000006000017945 */ /* 0x000fe80003800000 */
[----:B------:R0:W-:Y:S01]  /*124b0*/  @!P5 STG.E.U8 desc[UR36][R6.64+0xd0], R3 ;  /* 0x0000d0030600d986 */ /* 0x0001e2000c101124 */
[----:B------:R-:W-:Y:S05]  /*124c0*/  @P1 BRA `(.L_x_501) ;  /* 0x00000000000c1947 */ /* 0x000fea0003800000 */
[----:B------:R-:W0:Y:S02]  /*124d0*/  LDG.E.U8 R16, desc[UR36][R4.64+0xd1] ;  /* 0x0000d12404107981 */ /* 0x000e24000c1e1100 */
[----:B0-----:R-:W-:-:S05]  /*124e0*/  PRMT R3, R16, 0x8880, RZ ;  /* 0x0000888010037816 */ /* 0x001fca00000000ff */
[----:B------:R-:W-:-:S07]  /*124f0*/  IMAD R2, R3, R18, RZ ;  /* 0x0000001203027224 */ /* 0x000fce00078e02ff */
.L_x_501:
[----:B------:R-:W-:Y:S05]  /*12500*/  BSYNC B1 ;  /* 0x0000000000017941 */ /* 0x000fea0003800000 */
.L_x_500:
        /* <DEDUP_REMOVED lines=11> */
.L_x_503:
[----:B------:R-:W-:Y:S05]  /*125c0*/  BSYNC B1 ;  /* 0x0000000000017941 */ /* 0x000fea0003800000 */
.L_x_502:
[----:B0-----:R-:W-:Y:S01]  /*125d0*/  @!P4 IMAD R3, R130, R17, R2 ;  /* 0x000000118203c224 */ /* 0x001fe200078e0202 */
[----:B------:R-:W-:Y:S04]  /*125e0*/  BSSY B1, `(.L_x_504) ;  /* 0x0000006000017945 */ /* 0x000fe80003800000 */
[----:B------:R0:W-:Y:S01]  /*125f0*/  @!P4 STG.E.U8 desc[UR36][R8.64+0xd0], R3 ;  /* 0x0000d0030800c986 */ /* 0x0001e2000c101124 */
[----:B------:R-:W-:Y:S05]  /*12600*/  @P3 BRA `(.L_x_505) ;  /* 0x00000000000c3947 */ /* 0x000fea0003800000 */
[----:B------:R-:W0:Y:S02]  /*12610*/  LDG.E.U8 R16, desc[UR36][R152.64+0xd1] ;  /* 0x0000d12498107981 */ /* 0x000e24000c1e1100 */
[----:B0-----:R-:W-:-:S05]  /*12620*/  PRMT R3, R16, 0x8880, RZ ;  /* 0x0000888010037816 */ /* 0x001fca00000000ff */
[----:B------:R-:W-:-:S07]  /*12630*/  IMAD R2, R3, R18, RZ ;  /* 0x0000001203027224 */ /* 0x000fce00078e02ff */
.L_x_505:
[----:B------:R-:W-:Y:S05]  /*12640*/  BSYNC B1 ;  /* 0x0000000000017941 */ /* 0x000fea0003800000 */
.L_x_504:
[----:B------:R-:W-:Y:S01]  /*12650*/  @!P3 IMAD R131, R131, R17, R2 ;  /* 0x000000118383b224 */ /* 0x000fe200078e0202 */
[----:B------:R-:W-:Y:S04]  /*12660*/  BSSY B1, `(.L_x_506) ;  /* 0x0000006000017945 */ /* 0x000fe80003800000 */
[----:B------:R0:W-:Y:S01]  /*12670*/  @!P3 STG.E.U8 desc[UR36][R8.64+0xd1], R131 ;  /* 0x0000d1830800b986 */ /* 0x0001e2000c101124 */
[----:B------:R-:W-:Y:S05]  /*12680*/  @P5 BRA `(.L_x_507) ;  /* 0x00000000000c5947 */ /* 0x000fea0003800000 */
[----:B------:R-:W0:Y:S02]  /*12690*/  LDG.E.U8 R16, desc[UR36][R4.64+0xd8] ;  /* 0x0000d82404107981 */ /* 0x000e24000c1e1100 */
[----:B0-----:R-:W-:-:S05]  /*126a0*/  PRMT R3, R16, 0x8880, RZ ;  /* 0x0000888010037816 */ /* 0x001fca00000000ff */
[----:B------:R-:W-:-:S07]  /*126b0*/  IMAD R2, R3, R18, RZ ;  /* 0x0000001203027224 */ /* 0x000fce00078e02ff */
.L_x_507:
[----:B------:R-:W-:Y:S05]  /*126c0*/  BSYNC B1 ;  /* 0x0000000000017941 */ /* 0x000fea0003800000 */
.L_x_506:
[----:B0-----:R-:W-:Y:S01]  /*126d0*/  @!P5 IMAD R3, R132, R17, R2 ;  /* 0x000000118403d224 */ /* 0x001fe200078e0202 */
[----:B------:R-:W-:Y:S04]  /*126e0*/  BSSY B1, `(.L_x_508) ;  /* 0x0000006000017945 */ /* 0x000fe80003800000 */
[----:B------:R0:W-:Y:S01]  /*126f0*/  @!P5 STG.E.U8 desc[UR36][R6.64+0xd8], R3 ;  /* 0x0000d8030600d986 */ /* 0x0001e2000c101124 */
[----:B------:R-:W-:Y:S05]  /*12700*/  @P1 BRA `(.L_x_509) ;  /* 0x00000000000c1947 */ /* 0x000fea0003800000 */
[----:B------:R-:W0:Y:S02]  /*12710*/  LDG.E.U8 R16, desc[UR36][R4.64+0xd9] ;  /* 0x0000d92404107981 */ /* 0x000e24000c1e1100 */
[----:B0-----:R-:W-:-:S05]  /*12720*/  PRMT R3, R16, 0x8880, RZ ;  /* 0x0000888010037816 */ /* 0x001fca00000000ff */
[----:B------:R-:W-:-:S07]  /*12730*/  IMAD R2, R3, R18, RZ ;  /* 0x0000001203027224 */ /* 0x000fce00078e02ff */
.L_x_509:
[----:B------:R-:W-:Y:S05]  /*12740*/  BSYNC B1 ;  /* 0x0000000000017941 */ /* 0x000fea0003800000 */
.L_x_508:
        /* <DEDUP_REMOVED lines=11> */
.L_x_511:
[----:B------:R-:W-:Y:S05]  /*12800*/  BSYNC B1 ;  /* 0x0000000000017941 */ /* 0x000fea0003800000 */
.L_x_510:
[----:B0-----:R-:W-:Y:S01]  /*12810*/  @!P4 IMAD R3, R134, R17, R2 ;  /* 0x000000118603c224 */ /* 0x001fe200078e0202 */
[----:B------:R-:W-:Y:S04]  /*12820*/  BSSY B1, `(.L_x_512) ;  /* 0x0000006000017945 */ /* 0x000fe80003800000 */
[----:B------:R0:W-:Y:S01]  /*12830*/  @!P4 STG.E.U8 desc[UR36][R8.64+0xd8], R3 ;  /* 0x0000d8030800c986 */ /* 0x0001e2000c101124 */
[----:B------:R-:W-:Y:S05]  /*12840*/  @P3 BRA `(.L_x_513) ;  /* 0x00000000000c3947 */ /* 0x000fea0003800000 */
[----:B------:R-:W0:Y:S02]  /*12850*/  LDG.E.U8 R16, desc[UR36][R152.64+0xd9] ;  /* 0x0000d92498107981 */ /* 0x000e24000c1e1100 */
[----:B0-----:R-:W-:-:S05]  /*12860*/  PRMT R3, R16, 0x8880, RZ ;  /* 0x0000888010037816 */ /* 0x001fca00000000ff */
[----:B------:R-:W-:-:S07]  /*12870*/  IMAD R2, R3, R18, RZ ;  /* 0x0000001203027224 */ /* 0x000fce00078e02ff */
.L_x_513:
[----:B------:R-:W-:Y:S05]  /*12880*/  BSYNC B1 ;  /* 0x0000000000017941 */ /* 0x000fea0003800000 */
.L_x_512:
[----:B------:R-:W-:Y:S01]  /*12890*/  @!P3 IMAD R135, R135, R17, R2 ;  /* 0x000000118787b224 */ /* 0x000fe200078e0202 */
[----:B------:R-:W-:Y:S04]  /*128a0*/  BSSY B1, `(.L_x_514) ;  /* 0x0000006000017945 */ /* 0x000fe80003800000 */
[----:B------:R0:W-:Y:S01]  /*128b0*/  @!P3 STG.E.U8 desc[UR36][R8.64+0xd9], R135 ;  /* 0x0000d9870800b986 */ /* 0x0001e2000c101124 */
[----:B------:R-:W-:Y:S05]  /*128c0*/  @P5 BRA `(.L_x_515) ;  /* 0x00000000000c5947 */ /* 0x000fea0003800000 */
[----:B------:R-:W0:Y:S02]  /*128d0*/  LDG.E.U8 R16, desc[UR36][R4.64+0xe0] ;  /* 0x0000e02404107981 */ /* 0x000e24000c1e1100 */
[----:B0-----:R-:W-:-:S05]  /*128e0*/  PRMT R3, R16, 0x8880, RZ ;  /* 0x0000888010037816 */ /* 0x001fca00000000ff */
[----:B------:R-:W-:-:S07]  /*128f0*/  IMAD R2, R3, R18, RZ ;  /* 0x0000001203027224 */ /* 0x000fce00078e02ff */
.L_x_515:
[----:B------:R-:W-:Y:S05]  /*12900*/  BSYNC B1 ;  /* 0x0000000000017941 */ /* 0x000fea0003800000 */
.L_x_514:
[----:B0-----:R-:W-:Y:S01]  /*12910*/  @!P5 IMAD R3, R136, R17, R2 ;  /* 0x000000118803d224 */ /* 0x001fe200078e0202 */
[----:B------:R-:W-:Y:S04]  /*12920*/  BSSY B1, `(.L_x_516) ;  /* 0x0000006000017945 */ /* 0x000fe80003800000 */
[----:B------:R0:W-:Y:S01]  /*12930*/  @!P5 STG.E.U8 desc[UR36][R6.64+0xe0], R3 ;  /* 0x0000e0030600d986 */ /* 0x0001e2000c101124 */
[----:B------:R-:W-:Y:S05]  /*12940*/  @P1 BRA `(.L_x_517) ;  /* 0x00000000000c1947 */ /* 0x000fea0003800000 */
[----:B------:R-:W0:Y:S02]  /*12950*/  LDG.E.U8 R16, desc[UR36][R4.64+0xe1] ;  /* 0x0000e12404107981 */ /* 0x000e24000c1e1100 */
[----:B0-----:R-:W-:-:S05]  /*12960*/  PRMT R3, R16, 0x8880, RZ ;  /* 0x0000888010037816 */ /* 0x001fca00000000ff */
[----:B------:R-:W-:-:S07]  /*12970*/  IMAD R2, R3, R18, RZ ;  /* 0x0000001203027224 */ /* 0x000fce00078e02ff */
.L_x_517:
[----:B------:R-:W-:Y:S05]  /*12980*/  BSYNC B1 ;  /* 0x0000000000017941 */ /* 0x000fea0003800000 */
.L_x_516:
        /* <DEDUP_REMOVED lines=11> */
.L_x_519:
[----:B------:R-:W-:Y:S05]  /*12a40*/  BSYNC B1 ;  /* 0x0000000000017941 */ /* 0x000fea0003800000 */
.L_x_518:
[----:B0-----:R-:W-:Y:S01]  /*12a50*/  @!P4 IMAD R3, R138, R17, R2 ;  /* 0x000000118a03c224 */ /* 0x001fe200078e0202 */
[----:B------:R-:W-:Y:S04]  /*12a60*/  BSSY B1, `(.L_x_520) ;  /* 0x0000006000017945 */ /* 0x000fe80003800000 */
[----:B------:R0:W-:Y:S01]  /*12a70*/  @!P4 STG.E.U8 desc[UR36][R8.64+0xe0], R3 ;  /* 0x0000e0030800c986 */ /* 0x0001e2000c101124 */
[----:B------:R-:W-:Y:S05]  /*12a80*/  @P3 BRA `(.L_x_521) ;  /* 0x00000000000c3947 */ /* 0x000fea0003800000 */
[----:B------:R-:W0:Y:S02]  /*12a90*/  LDG.E.U8 R16, desc[UR36][R152.64+0xe1] ;  /* 0x0000e12498107981 */ /* 0x000e24000c1e1100 */
[----:B0-----:R-:W-:-:S05]  /*12aa0*/  PRMT R3, R16, 0x8880, RZ ;  /* 0x0000888010037816 */ /* 0x001fca00000000ff */
[----:B------:R-:W-:-:S07]  /*12ab0*/  IMAD R2, R3, R18, RZ ;  /* 0x0000001203027224 */ /* 0x000fce00078e02ff */
.L_x_521:
[----:B------:R-:W-:Y:S05]  /*12ac0*/  BSYNC B1 ;  /* 0x0000000000017941 */ /* 0x000fea0003800000 */
.L_x_520:
[----:B------:R-:W-:Y:S01]  /*12ad0*/  @!P3 IMAD R139, R139, R17, R2 ;  /* 0x000000118b8bb224 */ /* 0x000fe200078e0202 */
[----:B------:R-:W-:Y:S04]  /*12ae0*/  BSSY B1, `(.L_x_522) ;  /* 0x0000006000017945 */ /* 0x000fe80003800000 */
[----:B------:R0:W-:Y:S01]  /*12af0*/  @!P3 STG.E.U8 desc[UR36][R8.64+0xe1], R139 ;  /* 0x0000e18b0800b986 */ /* 0x0001e2000c101124 */
[----:B------:R-:W-:Y:S05]  /*12b00*/  @P5 BRA `(.L_x_523) ;  /* 0x00000000000c5947 */ /* 0x000fea0003800000 */
[----:B------:R-:W0:Y:S02]  /*12b10*/  LDG.E.U8 R16, desc[UR36][R4.64+0xe8] ;  /* 0x0000e82404107981 */ /* 0x000e24000c1e1100 */
[----:B0-----:R-:W-:-:S05]  /*12b20*/  PRMT R3, R16, 0x8880, RZ ;  /* 0x0000888010037816 */ /* 0x001fca00000000ff */
[----:B------:R-:W-:-:S07]  /*12b30*/  IMAD R2, R3, R18, RZ ;  /* 0x0000001203027224 */ /* 0x000fce00078e02ff */
.L_x_523:
[----:B------:R-:W-:Y:S05]  /*12b40*/  BSYNC B1 ;  /* 0x0000000000017941 */ /* 0x000fea0003800000 */
.L_x_522:
[----:B0-----:R-:W-:Y:S01]  /*12b50*/  @!P5 IMAD R3, R140, R17, R2 ;  /* 0x000000118c03d224 */ /* 0x001fe200078e0202 */
[----:B------:R-:W-:Y:S04]  /*12b60*/  BSSY B1, `(.L_x_524) ;  /* 0x0000006000017945 */ /* 0x000fe80003800000 */
[----:B------:R0:W-:Y:S01]  /*12b70*/  @!P5 STG.E.U8 desc[UR36][R6.64+0xe8], R3 ;  /* 0x0000e8030600d986 */ /* 0x0001e2000c101124 */
[----:B------:R-:W-:Y:S05]  /*12b80*/  @P1 BRA `(.L_x_525) ;  /* 0x00000000000c1947 */ /* 0x000fea0003800000 */
[----:B------:R-:W0:Y:S02]  /*12b90*/  LDG.E.U8 R16, desc[UR36][R4.64+0xe9] ;  /* 0x0000e92404107981 */ /* 0x000e24000c1e1100 */
[----:B0-----:R-:W-:-:S05]  /*12ba0*/  PRMT R3, R16, 0x8880, RZ ;  /* 0x0000888010037816 */ /* 0x001fca00000000ff */
[----:B------:R-:W-:-:S07]  /*12bb0*/  IMAD R2, R3, R18, RZ ;  /* 0x0000001203027224 */ /* 0x000fce00078e02ff */
.L_x_525:
[----:B------:R-:W-:Y:S05]  /*12bc0*/  BSYNC B1 ;  /* 0x0000000000017941 */ /* 0x000fea0003800000 */
.L_x_524:
        /* <DEDUP_REMOVED lines=11> */
.L_x_527:
[----:B------:R-:W-:Y:S05]  /*12c80*/  BSYNC B1 ;  /* 0x0000000000017941 */ /* 0x000fea0003800000 */
.L_x_526:
[----:B0-----:R-:W-:Y:S01]  /*12c90*/  @!P4 IMAD R3, R142, R17, R2 ;  /* 0x000000118e03c224 */ /* 0x001fe200078e0202 */
[----:B------:R-:W-:Y:S04]  /*12ca0*/  BSSY B1, `(.L_x_528) ;  /* 0x0000006000017945 */ /* 0x000fe80003800000 */
[----:B------:R0:W-:Y:S01]  /*12cb0*/  @!P4 STG.E.U8 desc[UR36][R8.64+0xe8], R3 ;  /* 0x0000e8030800c986 */ /* 0x0001e2000c101124 */
[----:B------:R-:W-:Y:S05]  /*12cc0*/  @P3 BRA `(.L_x_529) ;  /* 0x00000000000c3947 */ /* 0x000fea0003800000 */
[----:B------:R-:W0:Y:S02]  /*12cd0*/  LDG.E.U8 R16, desc[UR36][R152.64+0xe9] ;  /* 0x0000e92498107981 */ /* 0x000e24000c1e1100 */
[----:B0-----:R-:W-:-:S05]  /*12ce0*/  PRMT R3, R16, 0x8880, RZ ;  /* 0x0000888010037816 */ /* 0x001fca00000000ff */
[----:B------:R-:W-:-:S07]  /*12cf0*/  IMAD R2, R3, R18, RZ ;  /* 0x0000001203027224 */ /* 0x000fce00078e02ff */
.L_x_529:
[----:B------:R-:W-:Y:S05]  /*12d00*/  BSYNC B1 ;  /* 0x0000000000017941 */ /* 0x000fea0003800000 */
.L_x_528:
[----:B------:R-:W-:Y:S01]  /*12d10*/  @!P3 IMAD R143, R143, R17, R2 ;  /* 0x000000118f8fb224 */ /* 0x000fe200078e0202 */
[----:B------:R-:W-:Y:S04]  /*12d20*/  BSSY B1, `(.L_x_530) ;  /* 0x0000006000017945 */ /* 0x000fe80003800000 */
[----:B------:R0:W-:Y:S01]  /*12d30*/  @!P3 STG.E.U8 desc[UR36][R8.64+0xe9], R143 ;  /* 0x0000e98f0800b986 */ /* 0x0001e2000c101124 */
[----:B------:R-:W-:Y:S05]  /*12d40*/  @P5 BRA `(.L_x_531) ;  /* 0x00000000000c5947 */ /* 0x000fea0003800000 */
[----:B------:R-:W0:Y:S02]  /*12d50*/  LDG.E.U8 R16, desc[UR36][R4.64+0xf0] ;  /* 0x0000f02404107981 */ /* 0x000e24000c1e1100 */
[----:B0-----:R-:W-:-:S05]  /*12d60*/  PRMT R3, R16, 0x8880, RZ ;  /* 0x0000888010037816 */ /* 0x001fca00000000ff */
[----:B------:R-:W-:-:S07]  /*12d70*/  IMAD R2, R3, R18, RZ ;  /* 0x0000001203027224 */ /* 0x000fce00078e02ff */
.L_x_531:
[----:B------:R-:W-:Y:S05]  /*12d80*/  BSYNC B1 ;  /* 0x0000000000017941 */ /* 0x000fea0003800000 */
.L_x_530:
[----:B0-----:R-:W-:Y:S01]  /*12d90*/  @!P5 IMAD R3, R144, R17, R2 ;  /* 0x000000119003d224 */ /* 0x001fe200078e0202 */
[----:B------:R-:W-:Y:S04]  /*12da0*/  BSSY B1, `(.L_x_532) ;  /* 0x0000006000017945 */ /* 0x000fe80003800000 */
[----:B------:R0:W-:Y:S01]  /*12db0*/  @!P5 STG.E.U8 desc[UR36][R6.64+0xf0], R3 ;  /* 0x0000f0030600d986 */ /* 0x0001e2000c101124 */
[----:B------:R-:W-:Y:S05]  /*12dc0*/  @P1 BRA `(.L_x_533) ;  /* 0x00000000000c1947 */ /* 0x000fea0003800000 */
[----:B------:R-:W0:Y:S02]  /*12dd0*/  LDG.E.U8 R16, desc[UR36][R4.64+0xf1] ;  /* 0x0000f12404107981 */ /* 0x000e24000c1e1100 */
[----:B0-----:R-:W-:-:S05]  /*12de0*/  PRMT R3, R16, 0x8880, RZ ;  /* 0x0000888010037816 */ /* 0x001fca00000000ff */
[----:B------:R-:W-:-:S07]  /*12df0*/  IMAD R2, R3, R18, RZ ;  /* 0x0000001203027224 */ /* 0x000fce00078e02ff */
.L_x_533:
[----:B------:R-:W-:Y:S05]  /*12e00*/  BSYNC B1 ;  /* 0x0000000000017941 */ /* 0x000fea0003800000 */
.L_x_532:
[C---:B------:R-:W-:Y:S01]  /*12e10*/  ISETP.LT.OR P4, PT, R0.reuse, 0xf1, !P0 ;  /* 0x000000f10000780c */ /* 0x040fe20004781670 */
[----:B------:R-:W-:Y:S01]  /*12e20*/  @!P1 IMAD R145, R145, R17, R2 ;  /* 0x0000001191919224 */ /* 0x000fe200078e0202 */
[----:B------:R-:W-:Y:S01]  /*12e30*/  BSSY B1, `(.L_x_534) ;  /* 0x000000a000017945 */ /* 0x000fe20003800000 */
[C---:B------:R-:W-:Y:S02]  /*12e40*/  ISETP.LT.OR P3, PT, R0.reuse, 0xf2, !P0 ;  /* 0x000000f20000780c */ /* 0x040fe40004761670 */
        /* <DEDUP_REMOVED lines=8> */
.L_x_535:
[----:B------:R-:W-:Y:S05]  /*12ed0*/  BSYNC B1 ;  /* 0x0000000000017941 */ /* 0x000fea0003800000 */
.L_x_534:
[----:B0-----:R-:W-:Y:S01]  /*12ee0*/  @!P4 IMAD R3, R146, R17, R2 ;  /* 0x000000119203c224 */ /* 0x001fe200078e0202 */
[----:B------:R-:W-:Y:S04]  /*12ef0*/  BSSY B1, `(.L_x_536) ;  /* 0x0000006000017945 */ /* 0x000fe80003800000 */
[----:B------:R0:W-:Y:S01]  /*12f00*/  @!P4 STG.E.U8 desc[UR36][R8.64+0xf0], R3 ;  /* 0x0000f0030800c986 */ /* 0x0001e2000c101124 */
[----:B------:R-:W-:Y:S05]  /*12f10*/  @P3 BRA `(.L_x_537) ;  /* 0x00000000000c3947 */ /* 0x000fea0003800000 */
[----:B------:R-:W0:Y:S02]  /*12f20*/  LDG.E.U8 R16, desc[UR36][R152.64+0xf1] ;  /* 0x0000f12498107981 */ /* 0x000e24000c1e1100 */
[----:B0-----:R-:W-:-:S05]  /*12f30*/  PRMT R3, R16, 0x8880, RZ ;  /* 0x0000888010037816 */ /* 0x001fca00000000ff */
[----:B------:R-:W-:-:S07]  /*12f40*/  IMAD R2, R3, R18, RZ ;  /* 0x0000001203027224 */ /* 0x000fce00078e02ff */
.L_x_537:
[----:B------:R-:W-:Y:S05]  /*12f50*/  BSYNC B1 ;  /* 0x0000000000017941 */ /* 0x000fea0003800000 */
.L_x_536:
[----:B------:R-:W-:Y:S01]  /*12f60*/  @!P3 IMAD R147, R147, R17, R2 ;  /* 0x000000119393b224 */ /* 0x000fe200078e0202 */
[----:B------:R-:W-:Y:S04]  /*12f70*/  BSSY B1, `(.L_x_538) ;  /* 0x0000006000017945 */ /* 0x000fe80003800000 */
[----:B------:R0:W-:Y:S01]  /*12f80*/  @!P3 STG.E.U8 desc[UR36][R8.64+0xf1], R147 ;  /* 0x0000f1930800b986 */ /* 0x0001e2000c101124 */
[----:B------:R-:W-:Y:S05]  /*12f90*/  @P1 BRA `(.L_x_539) ;  /* 0x00000000000c1947 */ /* 0x000fea0003800000 */
[----:B------:R-:W0:Y:S02]  /*12fa0*/  LDG.E.U8 R16, desc[UR36][R4.64+0xf8] ;  /* 0x0000f82404107981 */ /* 0x000e24000c1e1100 */
[----:B0-----:R-:W-:-:S05]  /*12fb0*/  PRMT R3, R16, 0x8880, RZ ;  /* 0x0000888010037816 */ /* 0x001fca00000000ff */
[----:B------:R-:W-:-:S07]  /*12fc0*/  IMAD R2, R3, R18, RZ ;  /* 0x0000001203027224 */ /* 0x000fce00078e02ff */
.L_x_539:
[----:B------:R-:W-:Y:S05]  /*12fd0*/  BSYNC B1 ;  /* 0x0000000000017941 */ /* 0x000fea0003800000 */
.L_x_538:
[----:B0-----:R-:W-:Y:S01]  /*12fe0*/  @!P1 IMAD R3, R148, R17, R2 ;  /* 0x0000001194039224 */ /* 0x001fe200078e0202 */
[----:B------:R-:W-:Y:S04]  /*12ff0*/  BSSY B1, `(.L_x_540) ;  /* 0x0000006000017945 */ /* 0x000fe80003800000 */
[----:B------:R0:W-:Y:S01]  /*13000*/  @!P1 STG.E.U8 desc[UR36][R6.64+0xf8], R3 ;  /* 0x0000f80306009986 */ /* 0x0001e2000c101124 */
[----:B------:R-:W-:Y:S05]  /*13010*/  @P2 BRA `(.L_x_541) ;  /* 0x00000000000c2947 */ /* 0x000fea0003800000 */
[----:B------:R-:W0:Y:S02]  /*13020*/  LDG.E.U8 R16, desc[UR36][R4.64+0xf9] ;  /* 0x0000f92404107981 */ /* 0x000e24000c1e1100 */
[----:B0-----:R-:W-:-:S05]  /*13030*/  PRMT R3, R16, 0x8880, RZ ;  /* 0x0000888010037816 */ /* 0x001fca00000000ff */
[----:B------:R-:W-:-:S07]  /*13040*/  IMAD R2, R3, R18, RZ ;  /* 0x0000001203027224 */ /* 0x000fce00078e02ff */
.L_x_541:
[----:B------:R-:W-:Y:S05]  /*13050*/  BSYNC B1 ;  /* 0x0000000000017941 */ /* 0x000fea0003800000 */
.L_x_540:
[----:B------:R-:W-:Y:S01]  /*13060*/  @!P2 IMAD R149, R149, R17, R2 ;  /* 0x000000119595a224 */ /* 0x000fe200078e0202 */
[----:B------:R-:W-:Y:S04]  /*13070*/  BSSY B1, `(.L_x_542) ;  /* 0x0000006000017945 */ /* 0x000fe80003800000 */
[----:B------:R0:W-:Y:S01]  /*13080*/  @!P2 STG.E.U8 desc[UR36][R6.64+0xf9], R149 ;  /* 0x0000f9950600a986 */ /* 0x0001e2000c101124 */
[----:B------:R-:W-:Y:S05]  /*13090*/  @P5 BRA `(.L_x_543) ;  /* 0x00000000000c5947 */ /* 0x000fea0003800000 */
[----:B------:R-:W0:Y:S02]  /*130a0*/  LDG.E.U8 R16, desc[UR36][R152.64+0xf8] ;  /* 0x0000f82498107981 */ /* 0x000e24000c1e1100 */
[----:B0-----:R-:W-:-:S05]  /*130b0*/  PRMT R3, R16, 0x8880, RZ ;  /* 0x0000888010037816 */ /* 0x001fca00000000ff */
[----:B------:R-:W-:-:S07]  /*130c0*/  IMAD R2, R3, R18, RZ ;  /* 0x0000001203027224 */ /* 0x000fce00078e02ff */
.L_x_543:
[----:B------:R-:W-:Y:S05]  /*130d0*/  BSYNC B1 ;  /* 0x0000000000017941 */ /* 0x000fea0003800000 */
.L_x_542:
[----:B0-----:R-:W-:Y:S01]  /*130e0*/  @!P5 IMAD R3, R150, R17, R2 ;  /* 0x000000119603d224 */ /* 0x001fe200078e0202 */
[----:B------:R-:W-:Y:S01]  /*130f0*/  ISETP.LT.OR P0, PT, R0, 0xfa, !P0 ;  /* 0x000000fa0000780c */ /* 0x000fe20004701670 */
[----:B------:R-:W-:Y:S03]  /*13100*/  BSSY B1, `(.L_x_544) ;  /* 0x0000006000017945 */ /* 0x000fe60003800000 */
[----:B------:R0:W-:Y:S09]  /*13110*/  @!P5 STG.E.U8 desc[UR36][R8.64+0xf8], R3 ;  /* 0x0000f8030800d986 */ /* 0x0001f2000c101124 */
[----:B------:R-:W-:Y:S05]  /*13120*/  @P0 BRA `(.L_x_545) ;  /* 0x00000000000c0947 */ /* 0x000fea0003800000 */
[----:B------:R-:W0:Y:S02]  /*13130*/  LDG.E.U8 R16, desc[UR36][R152.64+0xf9] ;  /* 0x0000f92498107981 */ /* 0x000e24000c1e1100 */
[----:B0-----:R-:W-:-:S05]  /*13140*/  PRMT R3, R16, 0x8880, RZ ;  /* 0x0000888010037816 */ /* 0x001fca00000000ff */
[----:B------:R-:W-:-:S07]  /*13150*/  IMAD R2, R3, R18, RZ ;  /* 0x0000001203027224 */ /* 0x000fce00078e02ff */
.L_x_545:
[----:B------:R-:W-:Y:S05]  /*13160*/  BSYNC B1 ;  /* 0x0000000000017941 */ /* 0x000fea0003800000 */
.L_x_544:
[----:B------:R-:W-:Y:S01]  /*13170*/  IMAD R151, R151, R17, R2 ;  /* 0x0000001197977224 */ /* 0x000fe200078e0202 */
[----:B------:R-:W-:Y:S06]  /*13180*/  @P0 BRA `(.L_x_546) ;  /* 0x0000003800180947 */ /* 0x000fec0003800000 */
[----:B------:R0:W-:Y:S01]  /*13190*/  STG.E.U8 desc[UR36][R8.64+0xf9], R151 ;  /* 0x0000f99708007986 */ /* 0x0001e2000c101124 */
[----:B------:R-:W-:Y:S05]  /*131a0*/  BRA `(.L_x_546) ;  /* 0x0000003800107947 */ /* 0x000fea0003800000 */
.L_x_33:
[----:B------:R-:W2:Y:S04]  /*131b0*/  LDL.LU R2, [R1] ;  /* 0x0000000001027983 */ /* 0x000ea80000300800 */
[----:B------:R-:W3:Y:S04]  /*131c0*/  LDL.LU R3, [R1+0x14] ;  /* 0x0000140001037983 */ /* 0x000ee80000300800 */
[----:B------:R-:W4:Y:S04]  /*131d0*/  LDL.LU R227, [R1+0xbc] ;  /* 0x0000bc0001e37983 */ /* 0x000f280000300800 */
[----:B------:R-:W5:Y:S04]  /*131e0*/  LDL.LU R226, [R1+0xc0] ;  /* 0x0000c00001e27983 */ /* 0x000f680000300800 */
        /* <DEDUP_REMOVED lines=52> */
[----:B------:R-:W5:Y:S01]  /*13530*/  LDL.LU R177, [R1+0x194] ;  /* 0x0001940001b17983 */ /* 0x000f620000300800 */
[----:B------:R-:W-:-:S03]  /*13540*/  ISETP.GE.AND P2, PT, R156, 0x1, PT ;  /* 0x000000019c00780c */ /* 0x000fc60003f46270 */
[----:B------:R-:W5:Y:S04]  /*13550*/  LDL.LU R176, [R1+0x198] ;  /* 0x0001980001b07983 */ /* 0x000f680000300800 */
[----:B------:R-:W5:Y:S04]  /*13560*/  LDL.LU R175, [R1+0x19c] ;  /* 0x00019c0001af7983 */ /* 0x000f680000300800 */
[----:B------:R-:W5:Y:S04]  /*13570*/  LDL.LU R174, [R1+0x1a0] ;  /* 0x0001a00001ae7983 */ /* 0x000f680000300800 */
[----:B------:R-:W5:Y:S01]  /*13580*/  LDL.LU R173, [R1+0x1a4] ;  /* 0x0001a40001ad7983 */ /* 0x000f620000300800 */
[----:B------:R-:W-:-:S03]  /*13590*/  ISETP.LT.OR P0, PT, R0, 0x1, !P2 ;  /* 0x000000010000780c */ /* 0x000fc60005701670 */
        /* <DEDUP_REMOVED lines=15> */
[----:B--2---:R-:W-:-:S03]  /*13690*/  @!P0 IMAD R2, R2, R17, RZ ;  /* 0x0000001102028224 */ /* 0x004fc600078e02ff */
[----:B------:R-:W2:Y:S04]  /*136a0*/  LDL.LU R154, [R1+0x1e4] ;  /* 0x0001e400019a7983 */ /* 0x000ea80000300800 */
[----:B------:R-:W2:Y:S04]  /*136b0*/  LDL.LU R153, [R1+0x1e8] ;  /* 0x0001e80001997983 */ /* 0x000ea80000300800 */
[----:B------:R-:W2:Y:S04]  /*136c0*/  LDL.LU R152, [R1+0x1ec] ;  /* 0x0001ec0001987983 */ /* 0x000ea80000300800 */
[----:B------:R-:W2:Y:S04]  /*136d0*/  LDL.LU R22, [R1+0x1f0] ;  /* 0x0001f00001167983 */ /* 0x000ea80000300800 */
[----:B------:R-:W2:Y:S04]  /*136e0*/  LDL.LU R20, [R1+0x1f4] ;  /* 0x0001f40001147983 */ /* 0x000ea80000300800 */
[----:B------:R-:W2:Y:S04]  /*136f0*/  LDL.LU R14, [R1+0x1f8] ;  /* 0x0001f800010e7983 */ /* 0x000ea80000300800 */
[----:B------:R-:W2:Y:S04]  /*13700*/  LDL.LU R12, [R1+0x1fc] ;  /* 0x0001fc00010c7983 */ /* 0x000ea80000300800 */
[----:B------:R0:W-:Y:S04]  /*13710*/  @!P0 STG.E.U8 desc[UR36][R4.64], R2 ;  /* 0x0000000204008986 */ /* 0x0001e8000c101124 */
[----:B0-----:R-:W3:Y:S01]  /*13720*/  LDL.LU R2, [R1+0x4] ;  /* 0x0000040001027983 */ /* 0x001ee20000300800 */
[----:B------:R-:W-:-:S02]  /*13730*/  ISETP.LT.OR P0, PT, R0, 0x2, !P2 ;  /* 0x000000020000780c */ /* 0x000fc40005701670 */
[----:B------:R-:W-:-:S11]  /*13740*/  ISETP.GE.AND P1, PT, R156, 0x9, PT ;  /* 0x000000099c00780c */ /* 0x000fd60003f26270 */
[----:B---3--:R-:W-:-:S05]  /*13750*/  @!P0 IMAD R2, R2, R17, RZ ;  /* 0x0000001102028224 */ /* 0x008fca00078e02ff */
[----:B------:R0:W-:Y:S04]  /*13760*/  @!P0 STG.E.U8 desc[UR36][R4.64+0x1], R2 ;  /* 0x0000010204008986 */ /* 0x0001e8000c101124 */
[----:B0-----:R-:W3:Y:S01]  /*13770*/  LDL.LU R2, [R1+0x8] ;  /* 0x0000080001027983 */ /* 0x001ee20000300800 */
[----:B------:R-:W-:-:S13]  /*13780*/  ISETP.LT.OR P0, PT, R0, 0x1, !P1 ;  /* 0x000000010000780c */ /* 0x000fda0004f01670 */
[----:B---3--:R-:W-:-:S05]  /*13790*/  @!P0 IMAD R2, R2, R17, RZ ;  /* 0x0000001102028224 */ /* 0x008fca00078e02ff */
[----:B------:R0:W-:Y:S04]  /*137a0*/  @!P0 STG.E.U8 desc[UR36][R10.64], R2 ;  /* 0x000000020a008986 */ /* 0x0001e8000c101124 */
[----:B0-----:R-:W3:Y:S01]  /*137b0*/  LDL.LU R2, [R1+0xc] ;  /* 0x00000c0001027983 */ /* 0x001ee20000300800 */
[C---:B------:R-:W-:Y:S02]  /*137c0*/  ISETP.LT.OR P0, PT, R0.reuse, 0x2, !P1 ;  /* 0x000000020000780c */ /* 0x040fe40004f01670 */
[C---:B------:R-:W-:Y:S02]  /*137d0*/  ISETP.LT.OR P4, PT, R0.reuse, 0x9, !P2 ;  /* 0x000000090000780c */ /* 0x040fe40005781670 */
[C---:B------:R-:W-:Y:S02]  /*137e0*/  ISETP.LT.OR P3, PT, R0.reuse, 0xa, !P2 ;  /* 0x0000000a0000780c */ /* 0x040fe40005761670 */
[----:B------:R-:W-:-:S07]  /*137f0*/  ISETP.LT.OR P5, PT, R0, 0x9, !P1 ;  /* 0x000000090000780c */ /* 0x000fce0004fa1670 */
[----:B---3--:R-:W-:-:S05]  /*13800*/  @!P0 IMAD R2, R2, R17, RZ ;  /* 0x0000001102028224 */ /* 0x008fca00078e02ff */
[----:B------:R0:W-:Y:S04]  /*13810*/  @!P0 STG.E.U8 desc[UR36][R10.64+0x1], R2 ;  /* 0x000001020a008986 */ /* 0x0001e8000c101124 */
[----:B0-----:R-:W3:Y:S01]  /*13820*/  LDL.LU R2, [R1+0x10] ;  /* 0x0000100001027983 */ /* 0x001ee20000300800 */
[-C--:B------:R-:W-:Y:S01]  /*13830*/  @!P3 IMAD R3, R3, R17.reuse, RZ ;  /* 0x000000110303b224 */ /* 0x080fe200078e02ff */
[----:B------:R-:W-:Y:S01]  /*13840*/  ISETP.LT.OR P0, PT, R0, 0xa, !P1 ;  /* 0x0000000a0000780c */ /* 0x000fe20004f01670 */
[----:B---3--:R-:W-:-:S05]  /*13850*/  @!P4 IMAD R2, R2, R17, RZ ;  /* 0x000000110202c224 */ /* 0x008fca00078e02ff */
[----:B------:R0:W-:Y:S04]  /*13860*/  @!P4 STG.E.U8 desc[UR36][R4.64+0x8], R2 ;  /* 0x000008020400c986 */ /* 0x0001e8000c101124 */
[----:B0-----:R-:W3:Y:S01]  /*13870*/  LDL.LU R2, [R1+0x18] ;  /* 0x0000180001027983 */ /* 0x001ee20000300800 */
[----:B------:R-:W-:-:S03]  /*13880*/  ISETP.LT.OR P4, PT, R0, 0x11, !P2 ;  /* 0x000000110000780c */ /* 0x000fc60005781670 */
[----:B------:R0:W-:Y:S04]  /*13890*/  @!P3 STG.E.U8 desc[UR36][R4.64+0x9], R3 ;  /* 0x000009030400b986 */ /* 0x0001e8000c101124 */
[----:B0-----:R-:W4:Y:S01]  /*138a0*/  LDL.LU R3, [R1+0x24] ;  /* 0x0000240001037983 */ /* 0x001f220000300800 */
[----:B---3--:R-:W-:-:S05]  /*138b0*/  @!P5 IMAD R2, R2, R17, RZ ;  /* 0x000000110202d224 */ /* 0x008fca00078e02ff */
[----:B------:R0:W-:Y:S04]  /*138c0*/  @!P5 STG.E.U8 desc[UR36][R10.64+0x8], R2 ;  /* 0x000008020a00d986 */ /* 0x0001e8000c101124 */
[----:B0-----:R-:W3:Y:S02]  /*138d0*/  LDL.LU R2, [R1+0x1c] ;  /* 0x00001c0001027983 */ /* 0x001ee40000300800 */
[----:B---3--:R-:W-:-:S05]  /*138e0*/  @!P0 IMAD R2, R2, R17, RZ ;  /* 0x0000001102028224 */ /* 0x008fca00078e02ff */
[----:B------:R0:W-:Y:S04]  /*138f0*/  @!P0 STG.E.U8 desc[UR36][R10.64+0x9], R2 ;  /* 0x000009020a008986 */ /* 0x0001e8000c101124 */
[----:B0-----:R-:W3:Y:S01]  /*13900*/  LDL.LU R2, [R1+0x20] ;  /* 0x0000200001027983 */ /* 0x001ee20000300800 */
[C---:B------:R-:W-:Y:S02]  /*13910*/  ISETP.LT.OR P3, PT, R0.reuse, 0x12, !P2 ;  /* 0x000000120000780c */ /* 0x040fe40005761670 */
[----:B------:R-:W-:Y:S01]  /*13920*/  ISETP.LT.OR P5, PT, R0, 0x11, !P1 ;  /* 0x000000110000780c */ /* 0x000fe20004fa1670 */
[----:B---3--:R-:W-:-:S05]  /*13930*/  @!P4 IMAD R2, R2, R17, RZ ;  /* 0x000000110202c224 */ /* 0x008fca00078e02ff */
[----:B------:R0:W-:Y:S04]  /*13940*/  @!P4 STG.E.U8 desc[UR36][R4.64+0x10], R2 ;  /* 0x000010020400c986 */ /* 0x0001e8000c101124 */
[----:B0-----:R-:W3:Y:S01]  /*13950*/  LDL.LU R2, [R1+0x28] ;  /* 0x0000280001027983 */ /* 0x001ee20000300800 */
[----:B----4-:R-:W-:-:S05]  /*13960*/  @!P3 IMAD R3, R3, R17, RZ ;  /* 0x000000110303b224 */ /* 0x010fca00078e02ff */
[----:B------:R0:W-:Y:S04]  /*13970*/  @!P3 STG.E.U8 desc[UR36][R4.64+0x11], R3 ;  /* 0x000011030400b986 */ /* 0x0001e8000c101124 */
[----:B0-----:R-:W4:Y:S01]  /*13980*/  LDL.LU R3, [R1+0x34] ;  /* 0x0000340001037983 */ /* 0x001f220000300800 */
[----:B---3--:R-:W-:-:S05]  /*13990*/  @!P5 IMAD R2, R2, R17, RZ ;  /* 0x000000110202d224 */ /* 0x008fca00078e02ff */
[----:B------:R0:W-:Y:S04]  /*139a0*/  @!P5 STG.E.U8 desc[UR36][R10.64+0x10], R2 ;  /* 0x000010020a00d986 */ /* 0x0001e8000c101124 */
[----:B0-----:R-:W3:Y:S01]  /*139b0*/  LDL.LU R2, [R1+0x2c] ;  /* 0x00002c0001027983 */ /* 0x001ee20000300800 */
[C---:B------:R-:W-:Y:S02]  /*139c0*/  ISETP.LT.OR P0, PT, R0.reuse, 0x12, !P1 ;  /* 0x000000120000780c */ /* 0x040fe40004f01670 */
[----:B------:R-:W-:-:S11]  /*139d0*/  ISETP.LT.OR P4, PT, R0, 0x19, !P2 ;  /* 0x000000190000780c */ /* 0x000fd60005781670 */
        /* <DEDUP_REMOVED lines=135> */
[C---:B------:R-:W-:Y:S02]  /*14250*/  ISETP.LT.OR P0, PT, R0.reuse, 0x59, !P1 ;  /* 0x000000590000780c */ /* 0x040fe40004f01670 */
[C---:B------:R-:W-:Y:S02]  /*14260*/  ISETP.LT.OR P3, PT, R0.reuse, 0x5a, !P1 ;  /* 0x0000005a0000780c */ /* 0x040fe40004f61670 */
[----:B------:R-:W-:-:S09]  /*14270*/  ISETP.LT.OR P4, PT, R0, 0x61, !P2 ;  /* 0x000000610000780c */ /* 0x000fd20005781670 */
[-C--:B----4-:R-:W-:Y:S02]  /*14280*/  @!P0 IMAD R3, R3, R17.reuse, RZ ;  /* 0x0000001103038224 */ /* 0x090fe400078e02ff */
[----:B---3--:R-:W-:-:S05]  /*14290*/  @!P5 IMAD R2, R2, R17, RZ ;  /* 0x000000110202d224 */ /* 0x008fca00078e02ff */
[----:B------:R0:W-:Y:S01]  /*142a0*/  @!P5 STG.E.U8 desc[UR36][R4.64+0x59], R2 ;  /* 0x000059020400d986 */ /* 0x0001e2000c101124 */
[----:B------:R-:W-:-:S03]  /*142b0*/  ISETP.LT.OR P5, PT, R0, 0x62, !P2 ;  /* 0x000000620000780c */ /* 0x000fc600057a1670 */
[----:B------:R5:W-:Y:S01]  /*142c0*/  @!P0 STG.E.U8 desc[UR36][R10.64+0x58], R3 ;  /* 0x000058030a008986 */ /* 0x000be2000c101124 */
[----:B------:R-:W-:Y:S01]  /*142d0*/  ISETP.LT.OR P0, PT, R0, 0x61, !P1 ;  /* 0x000000610000780c */ /* 0x000fe20004f01670 */
[-C--:B0-----:R-:W-:Y:S02]  /*142e0*/  @!P3 IMAD R2, R227, R17.reuse, RZ ;  /* 0x00000011e302b224 */ /* 0x081fe400078e02ff */
[----:B-----5:R-:W-:-:S03]  /*142f0*/  @!P4 IMAD R3, R226, R17, RZ ;  /* 0x00000011e203c224 */ /* 0x020fc600078e02ff */
[----:B------:R-:W-:Y:S01]  /*14300*/  @!P3 STG.E.U8 desc[UR36][R10.64+0x59], R2 ;  /* 0x000059020a00b986 */ /* 0x000fe2000c101124 */
[----:B------:R-:W-:-:S03]  /*14310*/  ISETP.LT.OR P3, PT, R0, 0x62, !P1 ;  /* 0x000000620000780c */ /* 0x000fc60004f61670 */
[----:B------:R0:W-:Y:S01]  /*14320*/  @!P4 STG.E.U8 desc[UR36][R4.64+0x60], R3 ;  /* 0x000060030400c986 */ /* 0x0001e2000c101124 */
[----:B------:R-:W-:Y:S01]  /*14330*/  ISETP.LT.OR P4, PT, R0, 0x69, !P2 ;  /* 0x000000690000780c */ /* 0x000fe20005781670 */
[-C--:B------:R-:W-:Y:S02]  /*14340*/  @!P5 IMAD R13, R13, R17.reuse, RZ ;  /* 0x000000110d0dd224 */ /* 0x080fe400078e02ff */
[----:B------:R-:W-:-:S03]  /*14350*/  @!P0 IMAD R15, R15, R17, RZ ;  /* 0x000000110f0f8224 */ /* 0x000fc600078e02ff */
[----:B------:R1:W-:Y:S01]  /*14360*/  @!P5 STG.E.U8 desc[UR36][R4.64+0x61], R13 ;  /* 0x0000610d0400d986 */ /* 0x0003e2000c101124 */
[C---:B------:R-:W-:Y:S02]  /*14370*/  ISETP.LT.OR P5, PT, R0.reuse, 0x6a, !P2 ;  /* 0x0000006a0000780c */ /* 0x040fe400057a1670 */
[-C--:B------:R-:W-:Y:S01]  /*14380*/  @!P3 IMAD R21, R21, R17.reuse, RZ ;  /* 0x000000111515b224 */ /* 0x080fe200078e02ff */
[----:B------:R3:W-:Y:S01]  /*14390*/  @!P0 STG.E.U8 desc[UR36][R10.64+0x60], R15 ;  /* 0x0000600f0a008986 */ /* 0x0007e2000c101124 */
[C---:B------:R-:W-:Y:S02]  /*143a0*/  ISETP.LT.OR P0, PT, R0.reuse, 0x69, !P1 ;  /* 0x000000690000780c */ /* 0x040fe40004f01670 */
[----:B------:R-:W-:Y:S01]  /*143b0*/  @!P4 IMAD R23, R23, R17, RZ ;  /* 0x000000111717c224 */ /* 0x000fe200078e02ff */
[----:B------:R4:W-:Y:S01]  /*143c0*/  @!P3 STG.E.U8 desc[UR36][R10.64+0x61], R21 ;  /* 0x000061150a00b986 */ /* 0x0009e2000c101124 */
[----:B------:R-:W-:-:S03]  /*143d0*/  ISETP.LT.OR P3, PT, R0, 0x6a, !P1 ;  /* 0x0000006a0000780c */ /* 0x000fc60004f61670 */
[----:B------:R5:W-:Y:S01]  /*143e0*/  @!P4 STG.E.U8 desc[UR36][R4.64+0x68], R23 ;  /* 0x000068170400c986 */ /* 0x000be2000c101124 */
[----:B------:R-:W-:Y:S01]  /*143f0*/  ISETP.LT.OR P4, PT, R0, 0x71, !P2 ;  /* 0x000000710000780c */ /* 0x000fe20005781670 */
[----:B0-----:R-:W-:-:S04]  /*14400*/  @!P5 IMAD R3, R225, R17, RZ ;  /* 0x00000011e103d224 */ /* 0x001fc800078e02ff */
[-C--:B-1----:R-:W-:Y:S01]  /*14410*/  @!P0 IMAD R13, R224, R17.reuse, RZ ;  /* 0x00000011e00d8224 */ /* 0x082fe200078e02ff */
[----:B------:R0:W-:Y:S01]  /*14420*/  @!P5 STG.E.U8 desc[UR36][R4.64+0x69], R3 ;  /* 0x000069030400d986 */ /* 0x0001e2000c101124 */
[C---:B------:R-:W-:Y:S02]  /*14430*/  ISETP.LT.OR P5, PT, R0.reuse, 0x72, !P2 ;  /* 0x000000720000780c */ /* 0x040fe400057a1670 */
[-C--:B---3--:R-:W-:Y:S01]  /*14440*/  @!P3 IMAD R15, R223, R17.reuse, RZ ;  /* 0x00000011df0fb224 */ /* 0x088fe200078e02ff */
[----:B------:R1:W-:Y:S01]  /*14450*/  @!P0 STG.E.U8 desc[UR36][R10.64+0x68], R13 ;  /* 0x0000680d0a008986 */ /* 0x0003e2000c101124 */
[----:B------:R-:W-:Y:S02]  /*14460*/  ISETP.LT.OR P0, PT, R0, 0x71, !P1 ;  /* 0x000000710000780c */ /* 0x000fe40004f01670 */
[----:B----4-:R-:W-:Y:S01]  /*14470*/  @!P4 IMAD R21, R222, R17, RZ ;  /* 0x00000011de15c224 */ /* 0x010fe200078e02ff */
[----:B------:R3:W-:Y:S01]  /*14480*/  @!P3 STG.E.U8 desc[UR36][R10.64+0x69], R15 ;  /* 0x0000690f0a00b986 */ /* 0x0007e2000c101124 */
[----:B------:R-:W-:-:S03]  /*14490*/  ISETP.LT.OR P3, PT, R0, 0x72, !P1 ;  /* 0x000000720000780c */ /* 0x000fc60004f61670 */
[----:B------:R4:W-:Y:S01]  /*144a0*/  @!P4 STG.E.U8 desc[UR36][R4.64+0x70], R21 ;  /* 0x000070150400c986 */ /* 0x0009e2000c101124 */
[----:B------:R-:W-:Y:S01]  /*144b0*/  ISETP.LT.OR P4, PT, R0, 0x79, !P2 ;  /* 0x000000790000780c */ /* 0x000fe20005781670 */
[----:B-----5:R-:W-:-:S04]  /*144c0*/  @!P5 IMAD R23, R221, R17, RZ ;  /* 0x00000011dd17d224 */ /* 0x020fc800078e02ff */
[-C--:B0-----:R-:W-:Y:S01]  /*144d0*/  @!P0 IMAD R3, R220, R17.reuse, RZ ;  /* 0x00000011dc038224 */ /* 0x081fe200078e02ff */
[----:B------:R0:W-:Y:S01]  /*144e0*/  @!P5 STG.E.U8 desc[UR36][R4.64+0x71], R23 ;  /* 0x000071170400d986 */ /* 0x0001e2000c101124 */
[C---:B------:R-:W-:Y:S02]  /*144f0*/  ISETP.LT.OR P5, PT, R0.reuse, 0x7a, !P2 ;  /* 0x0000007a0000780c */ /* 0x040fe400057a1670 */
[-C--:B-1----:R-:W-:Y:S01]  /*14500*/  @!P3 IMAD R13, R219, R17.reuse, RZ ;  /* 0x00000011db0db224 */ /* 0x082fe200078e02ff */
[----:B------:R1:W-:Y:S01]  /*14510*/  @!P0 STG.E.U8 desc[UR36][R10.64+0x70], R3 ;  /* 0x000070030a008986 */ /* 0x0003e2000c101124 */
[----:B------:R-:W-:Y:S02]  /*14520*/  ISETP.LT.OR P0, PT, R0, 0x79, !P1 ;  /* 0x000000790000780c */ /* 0x000fe40004f01670 */
[----:B---3--:R-:W-:Y:S01]  /*14530*/  @!P4 IMAD R15, R218, R17, RZ ;  /* 0x00000011da0fc224 */ /* 0x008fe200078e02ff */
[----:B------:R3:W-:Y:S01]  /*14540*/  @!P3 STG.E.U8 desc[UR36][R10.64+0x71], R13 ;  /* 0x0000710d0a00b986 */ /* 0x0007e2000c101124 */
[----:B------:R-:W-:-:S03]  /*14550*/  ISETP.LT.OR P3, PT, R0, 0x7a, !P1 ;  /* 0x0000007a0000780c */ /* 0x000fc60004f61670 */
[----:B------:R5:W-:Y:S01]  /*14560*/  @!P4 STG.E.U8 desc[UR36][R4.64+0x78], R15 ;  /* 0x0000780f0400c986 */ /* 0x000be2000c101124 */
[----:B------:R-:W-:Y:S01]  /*14570*/  ISETP.LT.OR P4, PT, R0, 0x81, !P2 ;  /* 0x000000810000780c */ /* 0x000fe20005781670 */
[----:B----4-:R-:W-:-:S04]  /*14580*/  @!P5 IMAD R21, R217, R17, RZ ;  /* 0x00000011d915d224 */ /* 0x010fc800078e02ff */
        /* <DEDUP_REMOVED lines=158> */
[----:B------:R-:W-:Y:S02]  /*14f70*/  ISETP.LT.OR P5, PT, R0, 0xea, !P2 ;  /* 0x000000ea0000780c */ /* 0x000fe400057a1670 */
[-C--:B-1----:R-:W-:Y:S01]  /*14f80*/  @!P3 IMAD R15, R162, R17.reuse, RZ ;  /* 0x00000011a20fb224 */ /* 0x082fe200078e02ff */
[----:B------:R1:W-:Y:S01]  /*14f90*/  @!P0 STG.E.U8 desc[UR36][R10.64+0xe0], R13 ;  /* 0x0000e00d0a008986 */ /* 0x0003e2000c101124 */
[C---:B------:R-:W-:Y:S02]  /*14fa0*/  ISETP.LT.OR P0, PT, R0.reuse, 0xe9, !P1 ;  /* 0x000000e90000780c */ /* 0x040fe40004f01670 */
        /* <DEDUP_REMOVED lines=17> */
[----:B--2---:R-:W-:-:S04]  /*150c0*/  @!P5 IMAD R21, R154, R17, RZ ;  /* 0x000000119a15d224 */ /* 0x004fc800078e02ff */
[-C--:B0-----:R-:W-:Y:S01]  /*150d0*/  @!P0 IMAD R23, R153, R17.reuse, RZ ;  /* 0x0000001199178224 */ /* 0x081fe200078e02ff */
[----:B------:R0:W-:Y:S01]  /*150e0*/  @!P5 STG.E.U8 desc[UR36][R4.64+0xf1], R21 ;  /* 0x0000f1150400d986 */ /* 0x0001e2000c101124 */
[----:B------:R-:W-:Y:S02]  /*150f0*/  ISETP.LT.OR P2, PT, R0, 0xfa, !P2 ;  /* 0x000000fa0000780c */ /* 0x000fe40005741670 */
[-C--:B-1----:R-:W-:Y:S01]  /*15100*/  @!P3 IMAD R3, R152, R17.reuse, RZ ;  /* 0x000000119803b224 */ /* 0x082fe200078e02ff */
[----:B------:R-:W-:Y:S01]  /*15110*/  @!P0 STG.E.U8 desc[UR36][R10.64+0xf0], R23 ;  /* 0x0000f0170a008986 */ /* 0x000fe2000c101124 */
[----:B------:R-:W-:Y:S02]  /*15120*/  ISETP.GE.AND P0, PT, R156, 0x81, PT ;  /* 0x000000819c00780c */ /* 0x000fe40003f06270 */
[----:B---3--:R-:W-:Y:S01]  /*15130*/  @!P4 IMAD R13, R22, R17, RZ ;  /* 0x00000011160dc224 */ /* 0x008fe200078e02ff */
[C---:B------:R-:W-:Y:S01]  /*15140*/  ISETP.LT.OR P5, PT, R0.reuse, 0xf9, !P1 ;  /* 0x000000f90000780c */ /* 0x040fe20004fa1670 */
[----:B------:R1:W-:Y:S01]  /*15150*/  @!P3 STG.E.U8 desc[UR36][R10.64+0xf1], R3 ;  /* 0x0000f1030a00b986 */ /* 0x0003e2000c101124 */
[----:B------:R-:W-:-:S02]  /*15160*/  ISETP.LT.OR P1, PT, R0, 0xfa, !P1 ;  /* 0x000000fa0000780c */ /* 0x000fc40004f21670 */
[C---:B------:R-:W-:Y:S01]  /*15170*/  ISETP.LT.OR P3, PT, R0.reuse, 0x1, !P0 ;  /* 0x000000010000780c */ /* 0x040fe20004761670 */
[----:B------:R-:W-:Y:S01]  /*15180*/  @!P4 STG.E.U8 desc[UR36][R4.64+0xf8], R13 ;  /* 0x0000f80d0400c986 */ /* 0x000fe2000c101124 */
[----:B------:R-:W-:Y:S01]  /*15190*/  ISETP.LT.OR P4, PT, R0, 0x2, !P0 ;  /* 0x000000020000780c */ /* 0x000fe20004781670 */
[----:B----4-:R-:W-:-:S05]  /*151a0*/  @!P2 IMAD R15, R20, R17, RZ ;  /* 0x00000011140fa224 */ /* 0x010fca00078e02ff */
[----:B------:R2:W-:Y:S01]  /*151b0*/  @!P2 STG.E.U8 desc[UR36][R4.64+0xf9], R15 ;  /* 0x0000f90f0400a986 */ /* 0x0005e2000c101124 */
[-C--:B0-----:R-:W-:Y:S02]  /*151c0*/  @!P5 IMAD R21, R14, R17.reuse, RZ ;  /* 0x000000110e15d224 */ /* 0x081fe400078e02ff */
[-C--:B-1----:R-:W-:Y:S01]  /*151d0*/  @!P1 IMAD R3, R12, R17.reuse, RZ ;  /* 0x000000110c039224 */ /* 0x082fe200078e02ff */
[----:B------:R-:W-:Y:S01]  /*151e0*/  ISETP.GE.AND P2, PT, R156, 0x89, PT ;  /* 0x000000899c00780c */ /* 0x000fe20003f46270 */
[-C--:B------:R-:W-:Y:S02]  /*151f0*/  @!P3 IMAD R23, R24, R17.reuse, RZ ;  /* 0x000000111817b224 */ /* 0x080fe400078e02ff */
[----:B------:R-:W-:Y:S01]  /*15200*/  @!P4 IMAD R25, R25, R17, RZ ;  /* 0x000000111919c224 */ /* 0x000fe200078e02ff */
[----:B------:R-:W-:Y:S01]  /*15210*/  @!P5 STG.E.U8 desc[UR36][R10.64+0xf8], R21 ;  /* 0x0000f8150a00d986 */ /* 0x000fe2000c101124 */
[----:B------:R-:W-:-:S03]  /*15220*/  ISETP.LT.OR P5, PT, R0, 0x1, !P2 ;  /* 0x000000010000780c */ /* 0x000fc600057a1670 */
[----:B------:R0:W-:Y:S01]  /*15230*/  @!P1 STG.E.U8 desc[UR36][R10.64+0xf9], R3 ;  /* 0x0000f9030a009986 */ /* 0x0001e2000c101124 */
[----:B------:R-:W-:-:S03]  /*15240*/  ISETP.LT.OR P1, PT, R0, 0x2, !P2 ;  /* 0x000000020000780c */ /* 0x000fc60005721670 */
[----:B------:R-:W-:Y:S01]  /*15250*/  @!P3 STG.E.U8 desc[UR36][R6.64], R23 ;  /* 0x000000170600b986 */ /* 0x000fe2000c101124 */
[----:B------:R-:W-:-:S03]  /*15260*/  ISETP.LT.OR P3, PT, R0, 0x9, !P0 ;  /* 0x000000090000780c */ /* 0x000fc60004761670 */
[----:B------:R-:W-:Y:S01]  /*15270*/  @!P4 STG.E.U8 desc[UR36][R6.64+0x1], R25 ;  /* 0x000001190600c986 */ /* 0x000fe2000c101124 */
[----:B------:R-:W-:Y:S01]  /*15280*/  ISETP.LT.OR P4, PT, R0, 0xa, !P0 ;  /* 0x0000000a0000780c */ /* 0x000fe20004781670 */
[----:B--2---:R-:W-:-:S04]  /*15290*/  @!P5 IMAD R5, R26, R17, RZ ;  /* 0x000000111a05d224 */ /* 0x004fc800078e02ff */
[----:B------:R-:W-:-:S04]  /*152a0*/  @!P1 IMAD R27, R27, R17, RZ ;  /* 0x000000111b1b9224 */ /* 0x000fc800078e02ff */
[-C--:B------:R-:W-:Y:S01]  /*152b0*/  @!P3 IMAD R13, R28, R17.reuse, RZ ;  /* 0x000000111c0db224 */ /* 0x080fe200078e02ff */
[----:B------:R1:W-:Y:S03]  /*152c0*/  @!P5 STG.E.U8 desc[UR36][R8.64], R5 ;  /* 0x000000050800d986 */ /* 0x0003e6000c101124 */
[----:B------:R-:W-:Y:S01]  /*152d0*/  @!P4 IMAD R29, R29, R17, RZ ;  /* 0x000000111d1dc224 */ /* 0x000fe200078e02ff */
[----:B------:R-:W-:Y:S01]  /*152e0*/  @!P1 STG.E.U8 desc[UR36][R8.64+0x1], R27 ;  /* 0x0000011b08009986 */ /* 0x000fe2000c101124 */
[C---:B------:R-:W-:Y:S02]  /*152f0*/  ISETP.LT.OR P5, PT, R0.reuse, 0x9, !P2 ;  /* 0x000000090000780c */ /* 0x040fe400057a1670 */
[C---:B------:R-:W-:Y:S01]  /*15300*/  ISETP.LT.OR P1, PT, R0.reuse, 0xa, !P2 ;  /* 0x0000000a0000780c */ /* 0x040fe20005721670 */
[----:B------:R-:W-:Y:S01]  /*15310*/  @!P3 STG.E.U8 desc[UR36][R6.64+0x8], R13 ;  /* 0x0000080d0600b986 */ /* 0x000fe2000c101124 */
[----:B------:R-:W-:-:S03]  /*15320*/  ISETP.LT.OR P3, PT, R0, 0x11, !P0 ;  /* 0x000000110000780c */ /* 0x000fc60004761670 */
[----:B------:R-:W-:Y:S01]  /*15330*/  @!P4 STG.E.U8 desc[UR36][R6.64+0x9], R29 ;  /* 0x0000091d0600c986 */ /* 0x000fe2000c101124 */
[----:B------:R-:W-:-:S05]  /*15340*/  ISETP.LT.OR P4, PT, R0, 0x12, !P0 ;  /* 0x000000120000780c */ /* 0x000fca0004781670 */
[-C--:B0-----:R-:W-:Y:S02]  /*15350*/  @!P5 IMAD R3, R30, R17.reuse, RZ ;  /* 0x000000111e03d224 */ /* 0x081fe400078e02ff */
[-C--:B------:R-:W-:Y:S02]  /*15360*/  @!P1 IMAD R31, R31, R17.reuse, RZ ;  /* 0x000000111f1f9224 */ /* 0x080fe400078e02ff */
[-C--:B-1----:R-:W-:Y:S01]  /*15370*/  @!P3 IMAD R5, R32, R17.reuse, RZ ;  /* 0x000000112005b224 */ /* 0x082fe200078e02ff */
[----:B------:R0:W-:Y:S03]  /*15380*/  @!P5 STG.E.U8 desc[UR36][R8.64+0x8], R3 ;  /* 0x000008030800d986 */ /* 0x0001e6000c101124 */
[----:B------:R-:W-:Y:S01]  /*15390*/  @!P4 IMAD R33, R33, R17, RZ ;  /* 0x000000112121c224 */ /* 0x000fe200078e02ff */
[----:B------:R-:W-:Y:S01]  /*153a0*/  @!P1 STG.E.U8 desc[UR36][R8.64+0x9], R31 ;  /* 0x0000091f08009986 */ /* 0x000fe2000c101124 */
[----:B------:R-:W-:-:S02]  /*153b0*/  ISETP.LT.OR P5, PT, R0, 0x11, !P2 ;  /* 0x000000110000780c */ /* 0x000fc400057a1670 */
[C---:B------:R-:W-:Y:S01]  /*153c0*/  ISETP.LT.OR P1, PT, R0.reuse, 0x12, !P2 ;  /* 0x000000120000780c */ /* 0x040fe20005721670 */
[----:B------:R-:W-:Y:S01]  /*153d0*/  @!P3 STG.E.U8 desc[UR36][R6.64+0x10], R5 ;  /* 0x000010050600b986 */ /* 0x000fe2000c101124 */
[----:B------:R-:W-:-:S03]  /*153e0*/  ISETP.LT.OR P3, PT, R0, 0x19, !P0 ;  /* 0x000000190000780c */ /* 0x000fc60004761670 */
[----:B------:R-:W-:Y:S01]  /*153f0*/  @!P4 STG.E.U8 desc[UR36][R6.64+0x11], R33 ;  /* 0x000011210600c986 */ /* 0x000fe2000c101124 */
[----:B------:R-:W-:-:S05]  /*15400*/  ISETP.LT.OR P4, PT, R0, 0x1a, !P0 ;  /* 0x0000001a0000780c */ /* 0x000fca0004781670 */
[-C--:B0-----:R-:W-:Y:S02]  /*15410*/  @!P5 IMAD R3, R34, R17.reuse, RZ ;  /* 0x000000112203d224 */ /* 0x081fe400078e02ff */
[-C--:B------:R-:W-:Y:S02]  /*15420*/  @!P1 IMAD R35, R35, R17.reuse, RZ ;  /* 0x0000001123239224 */ /* 0x080fe400078e02ff */
[-C--:B------:R-:W-:Y:S01]  /*15430*/  @!P3 IMAD R11, R36, R17.reuse, RZ ;  /* 0x00000011240bb224 */ /* 0x080fe200078e02ff */
        /* <DEDUP_REMOVED lines=293> */
[----:B------:R1:W-:Y:S01]  /*16690*/  @!P3 STG.E.U8 desc[UR36][R6.64+0xd8], R11 ;  /* 0x0000d80b0600b986 */ /* 0x0003e2000c101124 */
        /* <DEDUP_REMOVED lines=15> */
[-C--:B-1----:R-:W-:Y:S02]  /*16790*/  @!P5 IMAD R11, R138, R17.reuse, RZ ;  /* 0x000000118a0bd224 */ /* 0x082fe400078e02ff */
[-C--:B------:R-:W-:Y:S02]  /*167a0*/  @!P1 IMAD R139, R139, R17.reuse, RZ ;  /* 0x000000118b8b9224 */ /* 0x080fe400078e02ff */
[-C--:B0-----:R-:W-:Y:S01]  /*167b0*/  @!P3 IMAD R3, R140, R17.reuse, RZ ;  /* 0x000000118c03b224 */ /* 0x081fe200078e02ff */
[----:B------:R0:W-:Y:S03]  /*167c0*/  @!P5 STG.E.U8 desc[UR36][R8.64+0xe0], R11 ;  /* 0x0000e00b0800d986 */ /* 0x0001e6000c101124 */
[----:B------:R-:W-:Y:S01]  /*167d0*/  @!P4 IMAD R141, R141, R17, RZ ;  /* 0x000000118d8dc224 */ /* 0x000fe200078e02ff */
[----:B------:R-:W-:Y:S01]  /*167e0*/  @!P1 STG.E.U8 desc[UR36][R8.64+0xe1], R139 ;  /* 0x0000e18b08009986 */ /* 0x000fe2000c101124 */
[----:B------:R-:W-:-:S03]  /*167f0*/  ISETP.LT.OR P1, PT, R0, 0xe9, !P2 ;  /* 0x000000e90000780c */ /* 0x000fc60005721670 */
[----:B------:R1:W-:Y:S01]  /*16800*/  @!P3 STG.E.U8 desc[UR36][R6.64+0xe8], R3 ;  /* 0x0000e8030600b986 */ /* 0x0003e2000c101124 */
[----:B------:R-:W-:-:S03]  /*16810*/  ISETP.LT.OR P3, PT, R0, 0xea, !P2 ;  /* 0x000000ea0000780c */ /* 0x000fc60005761670 */
[----:B------:R-:W-:Y:S01]  /*16820*/  @!P4 STG.E.U8 desc[UR36][R6.64+0xe9], R141 ;  /* 0x0000e98d0600c986 */ /* 0x000fe2000c101124 */
[C---:B------:R-:W-:Y:S02]  /*16830*/  ISETP.LT.OR P4, PT, R0.reuse, 0xf2, !P0 ;  /* 0x000000f20000780c */ /* 0x040fe40004781670 */
[----:B------:R-:W-:-:S03]  /*16840*/  ISETP.LT.OR P5, PT, R0, 0xf1, !P0 ;  /* 0x000000f10000780c */ /* 0x000fc600047a1670 */
[----:B--2---:R-:W-:-:S04]  /*16850*/  @!P1 IMAD R5, R142, R17, RZ ;  /* 0x000000118e059224 */ /* 0x004fc800078e02ff */
[----:B------:R-:W-:-:S04]  /*16860*/  @!P3 IMAD R143, R143, R17, RZ ;  /* 0x000000118f8fb224 */ /* 0x000fc800078e02ff */
[-C--:B------:R-:W-:Y:S02]  /*16870*/  @!P4 IMAD R145, R145, R17.reuse, RZ ;  /* 0x000000119191c224 */ /* 0x080fe400078e02ff */
[----:B0-----:R-:W-:Y:S01]  /*16880*/  @!P5 IMAD R11, R144, R17, RZ ;  /* 0x00000011900bd224 */ /* 0x001fe200078e02ff */
[----:B------:R0:W-:Y:S01]  /*16890*/  @!P1 STG.E.U8 desc[UR36][R8.64+0xe8], R5 ;  /* 0x0000e80508009986 */ /* 0x0001e2000c101124 */
[----:B------:R-:W-:-:S03]  /*168a0*/  ISETP.LT.OR P1, PT, R0, 0xf1, !P2 ;  /* 0x000000f10000780c */ /* 0x000fc60005721670 */
[----:B------:R-:W-:Y:S01]  /*168b0*/  @!P3 STG.E.U8 desc[UR36][R8.64+0xe9], R143 ;  /* 0x0000e98f0800b986 */ /* 0x000fe2000c101124 */
[----:B------:R-:W-:-:S03]  /*168c0*/  ISETP.LT.OR P3, PT, R0, 0xf9, !P0 ;  /* 0x000000f90000780c */ /* 0x000fc60004761670 */
[----:B------:R-:W-:Y:S01]  /*168d0*/  @!P4 STG.E.U8 desc[UR36][R6.64+0xf1], R145 ;  /* 0x0000f1910600c986 */ /* 0x000fe2000c101124 */
[C---:B------:R-:W-:Y:S02]  /*168e0*/  ISETP.LT.OR P4, PT, R0.reuse, 0xf2, !P2 ;  /* 0x000000f20000780c */ /* 0x040fe40005781670 */
[C---:B------:R-:W-:Y:S01]  /*168f0*/  ISETP.LT.OR P0, PT, R0.reuse, 0xfa, !P0 ;  /* 0x000000fa0000780c */ /* 0x040fe20004701670 */
[----:B------:R2:W-:Y:S01]  /*16900*/  @!P5 STG.E.U8 desc[UR36][R6.64+0xf0], R11 ;  /* 0x0000f00b0600d986 */ /* 0x0005e2000c101124 */
[C---:B------:R-:W-:Y:S02]  /*16910*/  ISETP.LT.OR P5, PT, R0.reuse, 0xf9, !P2 ;  /* 0x000000f90000780c */ /* 0x040fe400057a1670 */
[----:B------:R-:W-:Y:S01]  /*16920*/  ISETP.LT.OR P2, PT, R0, 0xfa, !P2 ;  /* 0x000000fa0000780c */ /* 0x000fe20005741670 */
[-C--:B-1----:R-:W-:Y:S02]  /*16930*/  @!P1 IMAD R3, R146, R17.reuse, RZ ;  /* 0x0000001192039224 */ /* 0x082fe400078e02ff */
[----:B0-----:R-:W-:-:S04]  /*16940*/  @!P3 IMAD R5, R148, R17, RZ ;  /* 0x000000119405b224 */ /* 0x001fc800078e02ff */
[-C--:B------:R-:W-:Y:S02]  /*16950*/  @!P4 IMAD R147, R147, R17.reuse, RZ ;  /* 0x000000119393c224 */ /* 0x080fe400078e02ff */
[-C--:B------:R-:W-:Y:S02]  /*16960*/  @!P0 IMAD R149, R149, R17.reuse, RZ ;  /* 0x0000001195958224 */ /* 0x080fe400078e02ff */
[-C--:B--2---:R-:W-:Y:S02]  /*16970*/  @!P5 IMAD R11, R150, R17.reuse, RZ ;  /* 0x00000011960bd224 */ /* 0x084fe400078e02ff */
[----:B------:R-:W-:Y:S01]  /*16980*/  @!P2 IMAD R151, R151, R17, RZ ;  /* 0x000000119797a224 */ /* 0x000fe200078e02ff */
[----:B------:R0:W-:Y:S04]  /*16990*/  @!P1 STG.E.U8 desc[UR36][R8.64+0xf0], R3 ;  /* 0x0000f00308009986 */ /* 0x0001e8000c101124 */
[----:B------:R0:W-:Y:S04]  /*169a0*/  @!P4 STG.E.U8 desc[UR36][R8.64+0xf1], R147 ;  /* 0x0000f1930800c986 */ /* 0x0001e8000c101124 */
[----:B------:R0:W-:Y:S04]  /*169b0*/  @!P3 STG.E.U8 desc[UR36][R6.64+0xf8], R5 ;  /* 0x0000f8050600b986 */ /* 0x0001e8000c101124 */
[----:B------:R0:W-:Y:S04]  /*169c0*/  @!P0 STG.E.U8 desc[UR36][R6.64+0xf9], R149 ;  /* 0x0000f99506008986 */ /* 0x0001e8000c101124 */
[----:B------:R0:W-:Y:S04]  /*169d0*/  @!P5 STG.E.U8 desc[UR36][R8.64+0xf8], R11 ;  /* 0x0000f80b0800d986 */ /* 0x0001e8000c101124 */
[----:B------:R0:W-:Y:S02]  /*169e0*/  @!P2 STG.E.U8 desc[UR36][R8.64+0xf9], R151 ;  /* 0x0000f9970800a986 */ /* 0x0001e4000c101124 */
.L_x_546:
[----:B------:R-:W-:Y:S05]  /*169f0*/  BSYNC B0 ;  /* 0x0000000000007941 */ /* 0x000fea0003800000 */
.L_x_32:
[----:B0-----:R-:W5:Y:S04]  /*16a00*/  LDL.LU R3, [R1+0x204] ;  /* 0x0002040001037983 */ /* 0x001f680000300800 */
[----:B------:R-:W5:Y:S01]  /*16a10*/  LDL.LU R2, [R1+0x208] ;  /* 0x0002080001027983 */ /* 0x000f620000300800 */
[----:B------:R-:W-:Y:S01]  /*16a20*/  ULDC UR4, c[0x0][0xc] ;  /* 0x0000030000047ab9 */ /* 0x000fe20000000800 */
[----:B------:R-:W-:Y:S01]  /*16a30*/  ULDC UR5, c[0x0][0x10] ;  /* 0x0000040000057ab9 */ /* 0x000fe20000000800 */
[----:B------:R-:W5:Y:S01]  /*16a40*/  LDC R5, c[0x0][0x14] ;  /* 0x00000500ff057b82 */ /* 0x000f620000000800 */
[----:B------:R-:W-:Y:S01]  /*16a50*/  UIMAD.WIDE.U32 UR4, UR4, UR5, URZ ;  /* 0x00000005040472a5 */ /* 0x000fe2000f8e003f */
[----:B------:R-:W-:Y:S01]  /*16a60*/  PRMT R0, RZ, 0x7610, R0 ;  /* 0x00007610ff007816 */ /* 0x000fe20000000000 */
[----:B------:R-:W-:Y:S01]  /*16a70*/  IMAD.MOV.U32 R154, RZ, RZ, -0x1 ;  /* 0xffffffffff9a7424 */ /* 0x000fe200078e00ff */
[----:B------:R-:W-:-:S03]  /*16a80*/  MOV R22, 0xffffffff ;  /* 0xffffffff00167802 */ /* 0x000fc60000000f00 */
[----:B-----5:R-:W-:-:S04]  /*16a90*/  IMAD.WIDE.U32 R2, R5, UR4, R2 ;  /* 0x0000000405027c25 */ /* 0x020fc8000f8e0002 */
[----:B------:R-:W-:Y:S01]  /*16aa0*/  IMAD R5, R5, UR5, RZ ;  /* 0x0000000505057c24 */ /* 0x000fe2000f8e02ff */
[----:B------:R-:W-:Y:S01]  /*16ab0*/  ULDC.64 UR4, c[0x0][0x650] ;  /* 0x0001940000047ab9 */ /* 0x000fe20000000a00 */
[----:B------:R-:W-:Y:S01]  /*16ac0*/  IMAD.MOV.U32 R23, RZ, RZ, R2 ;  /* 0x000000ffff177224 */ /* 0x000fe200078e0002 */
[----:B------:R-:W-:Y:S01]  /*16ad0*/  ISETP.GE.U32.AND P0, PT, R2, UR4, PT ;  /* 0x0000000402007c0c */ /* 0x000fe2000bf06070 */
[----:B-1----:R-:W-:-:S05]  /*16ae0*/  IMAD.IADD R25, R3, 0x1, R5 ;  /* 0x0000000103197824 */ /* 0x002fca00078e0205 */
[----:B------:R0:W-:Y:S01]  /*16af0*/  STL [R1+0x204], R25 ;  /* 0x0002041901007387 */ /* 0x0001e20000100800 */
[----:B------:R-:W-:-:S03]  /*16b00*/  ISETP.GE.U32.AND.EX P0, PT, R25, UR5, PT, P0 ;  /* 0x0000000519007c0c */ /* 0x000fc6000bf06100 */
[----:B------:R0:W-:Y:S10]  /*16b10*/  STL [R1+0x208], R23 ;  /* 0x0002081701007387 */ /* 0x0001f40000100800 */
[----:B0-----:R-:W-:Y:S05]  /*16b20*/  @P0 BRA `(.L_x_547) ;  /* 0x0000000400700947 */ /* 0x001fea0003800000 */
[----:B------:R-:W0:Y:S01]  /*16b30*/  S2R R14, SR_CTAID.X ;  /* 0x00000000000e7919 */ /* 0x000e220000002500 */
[----:B--2-4-:R-:W1:Y:S01]  /*16b40*/  LDC.64 R8, c[0x0][0x628] ;  /* 0x00018a00ff087b82 */ /* 0x014e620000000a00 */
[----:B------:R-:W-:Y:S01]  /*16b50*/  ULDC UR4, c[0x0][0x150] ;  /* 0x0000540000047ab9 */ /* 0x000fe20000000800 */
[----:B---3--:R-:W-:Y:S01]  /*16b60*/  IMAD.MOV.U32 R6, RZ, RZ, R23 ;  /* 0x000000ffff067224 */ /* 0x008fe200078e0017 */
[----:B------:R-:W2:Y:S01]  /*16b70*/  S2R R20, SR_CTAID.Y ;  /* 0x0000000000147919 */ /* 0x000ea20000002600 */
[----:B------:R-:W-:-:S04]  /*16b80*/  MOV R7, R25 ;  /* 0x0000001900077202 */ /* 0x000fc80000000f00 */
[----:B------:R-:W3:Y:S08]  /*16b90*/  LDC R21, c[0x0][0x144] ;  /* 0x00005100ff157b82 */ /* 0x000ef00000000800 */
[----:B------:R-:W4:Y:S08]  /*16ba0*/  LDC R10, c[0x0][0x630] ;  /* 0x00018c00ff0a7b82 */ /* 0x000f300000000800 */
[----:B------:R-:W2:Y:S01]  /*16bb0*/  LDC.64 R12, c[0x0][0x620] ;  /* 0x00018800ff0c7b82 */ /* 0x000ea20000000a00 */
[----:B-1----:R-:W-:-:S04]  /*16bc0*/  ISETP.NE.U32.AND P0, PT, R8, RZ, PT ;  /* 0x000000ff0800720c */ /* 0x002fc80003f05070 */
[----:B------:R-:W-:Y:S02]  /*16bd0*/  ISETP.NE.AND.EX P0, PT, R9, RZ, PT, P0 ;  /* 0x000000ff0900720c */ /* 0x000fe40003f05300 */
[----:B0-----:R-:W-:-:S05]  /*16be0*/  I2FP.F32.U32 R0, R14 ;  /* 0x0000000e00007245 */ /* 0x001fca0000201000 */
[----:B------:R-:W-:-:S04]  /*16bf0*/  FMUL R0, R0, UR4 ;  /* 0x0000000400007c20 */ /* 0x000fc80008400000 */
[----:B------:R0:W1:Y:S02]  /*16c00*/  F2I.U32.TRUNC.NTZ R15, R0 ;  /* 0x00000000000f7305 */ /* 0x000064000020f000 */
[----:B---34-:R-:W-:Y:S05]  /*16c10*/  @!P0 BRA `(.L_x_548) ;  /* 0x0000000000288947 */ /* 0x018fea0003800000 */
[----:B0-----:R-:W0:Y:S02]  /*16c20*/  LDC R0, c[0x0][0x634] ;  /* 0x00018d00ff007b82 */ /* 0x001e240000000800 */
[----:B0-----:R-:W-:-:S05]  /*16c30*/  IADD3 R7, P0, R23, R0, RZ ;  /* 0x0000000017077210 */ /* 0x001fca0007f1e0ff */
[----:B------:R-:W-:-:S04]  /*16c40*/  IMAD.X R11, RZ, RZ, R25, P0 ;  /* 0x000000ffff0b7224 */ /* 0x000fc800000e0619 */
[----:B------:R-:W-:-:S04]  /*16c50*/  IMAD.WIDE.U32 R2, R11, R8, RZ ;  /* 0x000000080b027225 */ /* 0x000fc800078e00ff */
[----:B------:R-:W-:-:S04]  /*16c60*/  IMAD.WIDE.U32 R4, P0, R7, R9, R2 ;  /* 0x0000000907047225 */ /* 0x000fc80007800002 */
[----:B------:R-:W-:Y:S01]  /*16c70*/  IMAD.WIDE.U32 R2, R7, R8, RZ ;  /* 0x0000000807027225 */ /* 0x000fe200078e00ff */
[----:B------:R-:W-:-:S03]  /*16c80*/  MOV R6, R5 ;  /* 0x0000000500067202 */ /* 0x000fc60000000f00 */
[----:B------:R-:W-:Y:S01]  /*16c90*/  IMAD.X R7, RZ, RZ, RZ, P0 ;  /* 0x000000ffff077224 */ /* 0x000fe200000e06ff */
[----:B------:R-:W-:-:S05]  /*16ca0*/  IADD3 RZ, P0, R3, R4, RZ ;  /* 0x0000000403ff7210 */ /* 0x000fca0007f1e0ff */
[----:B------:R-:W-:-:S08]  /*16cb0*/  IMAD.WIDE.U32.X R6, R11, R9, R6, P0 ;  /* 0x000000090b067225 */ /* 0x000fd000000e0406 */
.L_x_548:
[----:B------:R-:W3:Y:S01]  /*16cc0*/  LDC.64 R26, c[0x0][0x640] ;  /* 0x00019000ff1a7b82 */ /* 0x000ee20000000a00 */
[-C--:B------:R-:W-:Y:S01]  /*16cd0*/  SHF.R.U64 R154, R6, R10.reuse, R7 ;  /* 0x0000000a069a7219 */ /* 0x080fe20000001207 */
[----:B-1----:R-:W-:Y:S01]  /*16ce0*/  IMAD.MOV R15, RZ, RZ, -R15 ;  /* 0x000000ffff0f7224 */ /* 0x002fe200078e0a0f */
[----:B0-----:R-:W-:Y:S01]  /*16cf0*/  SHF.R.U32.HI R0, RZ, R10, R7 ;  /* 0x0000000aff007219 */ /* 0x001fe20000011607 */
[----:B------:R-:W-:Y:S01]  /*16d00*/  ULDC UR4, c[0x0][0x154] ;  /* 0x0000550000047ab9 */ /* 0x000fe20000000800 */
[----:B------:R-:W-:Y:S01]  /*16d10*/  IADD3 R5, P0, RZ, -R154, RZ ;  /* 0x8000009aff057210 */ /* 0x000fe20007f1e0ff */
[----:B------:R-:W-:Y:S01]  /*16d20*/  IMAD R22, R21, R15, R14 ;  /* 0x0000000f15167224 */ /* 0x000fe200078e020e */
[----:B------:R-:W-:Y:S01]  /*16d30*/  MOV R2, R23 ;  /* 0x0000001700027202 */ /* 0x000fe20000000f00 */
[----:B------:R-:W0:Y:S01]  /*16d40*/  LDC R4, c[0x0][0x618] ;  /* 0x00018600ff047b82 */ /* 0x000e220000000800 */
[----:B------:R-:W-:Y:S02]  /*16d50*/  IMAD.MOV.U32 R7, RZ, RZ, 0x1 ;  /* 0x00000001ff077424 */ /* 0x000fe400078e00ff */
[----:B------:R-:W-:-:S04]  /*16d60*/  IMAD.X R3, RZ, RZ, ~R0, P0 ;  /* 0x000000ffff037224 */ /* 0x000fc800000e0e00 */
[-C--:B--2---:R-:W-:Y:S01]  /*16d70*/  IMAD R0, R3, R12.reuse, RZ ;  /* 0x0000000c03007224 */ /* 0x084fe200078e02ff */
[----:B------:R-:W1:Y:S01]  /*16d80*/  LDC R6, c[0x0][0x608] ;  /* 0x00018200ff067b82 */ /* 0x000e620000000800 */
[----:B------:R-:W-:Y:S02]  /*16d90*/  IMAD.MOV.U32 R3, RZ, RZ, R25 ;  /* 0x000000ffff037224 */ /* 0x000fe400078e0019 */
[----:B------:R-:W-:-:S05]  /*16da0*/  IMAD.WIDE.U32 R2, R5, R12, R2 ;  /* 0x0000000c05027225 */ /* 0x000fca00078e0002 */
[----:B------:R-:W2:Y:S01]  /*16db0*/  LDC R24, c[0x0][0x658] ;  /* 0x00019600ff187b82 */ /* 0x000ea20000000800 */
[----:B------:R-:W-:Y:S01]  /*16dc0*/  IMAD R5, R5, R13, R0 ;  /* 0x0000000d05057224 */ /* 0x000fe200078e0200 */
[----:B------:R-:W-:Y:S02]  /*16dd0*/  I2FP.F32.U32 R0, R20 ;  /* 0x0000001400007245 */ /* 0x000fe40000201000 */
[----:B---3--:R-:W-:Y:S01]  /*16de0*/  ISETP.NE.U32.AND P0, PT, R26, RZ, PT ;  /* 0x000000ff1a00720c */ /* 0x008fe20003f05070 */
[----:B------:R-:W-:Y:S01]  /*16df0*/  IMAD.IADD R3, R3, 0x1, R5 ;  /* 0x0000000103037824 */ /* 0x000fe200078e0205 */
[----:B------:R-:W-:Y:S01]  /*16e00*/  MOV R5, 0xffffffff ;  /* 0xffffffff00057802 */ /* 0x000fe20000000f00 */
[----:B------:R-:W-:Y:S01]  /*16e10*/  FMUL R0, R0, UR4 ;  /* 0x0000000400007c20 */ /* 0x000fe20008400000 */
[----:B------:R-:W3:Y:S01]  /*16e20*/  LDC R13, c[0x0][0x148] ;  /* 0x00005200ff0d7b82 */ /* 0x000ee20000000800 */
[----:B------:R-:W-:Y:S02]  /*16e30*/  ISETP.NE.AND.EX P0, PT, R27, RZ, PT, P0 ;  /* 0x000000ff1b00720c */ /* 0x000fe40003f05300 */
[-CC-:B0-----:R-:W-:Y:S01]  /*16e40*/  SHF.R.U64 R10, R2, R4.reuse, R3.reuse ;  /* 0x00000004020a7219 */ /* 0x181fe20000001203 */
[----:B------:R0:W4:Y:S01]  /*16e50*/  F2I.U32.TRUNC.NTZ R12, R0 ;  /* 0x00000000000c7305 */ /* 0x000122000020f000 */
[----:B------:R-:W-:-:S03]  /*16e60*/  SHF.R.U32.HI R3, RZ, R4, R3 ;  /* 0x00000004ff037219 */ /* 0x000fc60000011603 */
[----:B------:R-:W0:Y:S01]  /*16e70*/  LDC R14, c[0x0][0x600] ;  /* 0x00018000ff0e7b82 */ /* 0x000e220000000800 */
[-CC-:B-1----:R-:W-:Y:S02]  /*16e80*/  SHF.R.U64 R8, R10, R6.reuse, R3.reuse ;  /* 0x000000060a087219 */ /* 0x182fe40000001203 */
[----:B------:R-:W-:-:S05]  /*16e90*/  SHF.R.U32.HI R3, RZ, R6, R3 ;  /* 0x00000006ff037219 */ /* 0x000fca0000011603 */
[----:B------:R-:W1:Y:S01]  /*16ea0*/  LDC R15, c[0x0][0x648] ;  /* 0x00019200ff0f7b82 */ /* 0x000e620000000800 */
[-C--:B--2---:R-:W-:Y:S02]  /*16eb0*/  SHF.L.U32 R5, R5, R24.reuse, RZ ;  /* 0x0000001805057219 */ /* 0x084fe400000006ff */
[-CC-:B------:R-:W-:Y:S02]  /*16ec0*/  SHF.R.U64 R11, R8, R24.reuse, R3.reuse ;  /* 0x00000018080b7219 */ /* 0x180fe40000001203 */
[-C--:B------:R-:W-:Y:S02]  /*16ed0*/  SHF.R.U32.HI R3, RZ, R24.reuse, R3 ;  /* 0x00000018ff037219 */ /* 0x080fe40000011603 */
[----:B------:R-:W-:Y:S01]  /*16ee0*/  SHF.L.U32 R24, R7, R24, RZ ;  /* 0x0000001807187219 */ /* 0x000fe200000006ff */
[----:B------:R-:W2:Y:S01]  /*16ef0*/  LDC R21, c[0x0][0x638] ;  /* 0x00018e00ff157b82 */ /* 0x000ea20000000800 */
[----:B------:R-:W-:Y:S02]  /*16f00*/  LOP3.LUT R163, RZ, R5, RZ, 0x33, !PT ;  /* 0x00000005ffa37212 */ /* 0x000fe400078e33ff */
[----:B------:R-:W-:-:S05]  /*16f10*/  MOV R2, R11 ;  /* 0x0000000b00027202 */ /* 0x000fca0000000f00 */
[----:B------:R-:W0:Y:S01]  /*16f20*/  LDC R23, c[0x0][0x610] ;  /* 0x00018400ff177b82 */ /* 0x000e220000000800 */
[----:B----4-:R-:W-:Y:S05]  /*16f30*/  @!P0 BRA `(.L_x_549) ;  /* 0x0000000000288947 */ /* 0x010fea0003800000 */
[----:B0-----:R-:W0:Y:S02]  /*16f40*/  LDC R0, c[0x0][0x64c] ;  /* 0x00019300ff007b82 */ /* 0x001e240000000800 */
[----:B0-----:R-:W-:-:S05]  /*16f50*/  IADD3 R7, P0, R11, R0, RZ ;  /* 0x000000000b077210 */ /* 0x001fca0007f1e0ff */
        /* <DEDUP_REMOVED lines=8> */
.L_x_549:
[----:B------:R-:W4:Y:S01]  /*16fe0*/  LDC R4, c[0x0][0x65c] ;  /* 0x00019700ff047b82 */ /* 0x000f220000000800 */
[----:B01----:R-:W-:Y:S01]  /*16ff0*/  SHF.R.U64 R0, R2, R15, R3 ;  /* 0x0000000f02007219 */ /* 0x003fe20000001203 */
[----:B------:R-:W-:Y:S01]  /*17000*/  VIADD R3, R14, 0xffffffff ;  /* 0xffffffff0e037836 */ /* 0x000fe20000000000 */
[----:B------:R-:W-:Y:S02]  /*17010*/  LOP3.LUT R163, R8, R163, RZ, 0xc0, !PT ;  /* 0x000000a308a37212 */ /* 0x000fe400078ec0ff */
[----:B------:R-:W-:Y:S02]  /*17020*/  IADD3 R12, -R12, RZ, RZ ;  /* 0x000000ff0c0c7210 */ /* 0x000fe40007ffe1ff */
[----:B------:R-:W-:Y:S01]  /*17030*/  IADD3 R2, -R0, RZ, RZ ;  /* 0x000000ff00027210 */ /* 0x000fe20007ffe1ff */
[----:B------:R-:W-:Y:S01]  /*17040*/  IMAD R163, R24, R0, R163 ;  /* 0x0000000018a37224 */ /* 0x000fe200078e02a3 */
[----:B------:R-:W-:-:S03]  /*17050*/  LOP3.LUT R3, R10, R3, RZ, 0xc0, !PT ;  /* 0x000000030a037212 */ /* 0x000fc600078ec0ff */
[----:B--2---:R-:W-:-:S04]  /*17060*/  IMAD R0, R2, R21, R11 ;  /* 0x0000001502007224 */ /* 0x004fc800078e020b */
[----:B------:R-:W-:Y:S01]  /*17070*/  IMAD R2, R0, R14, R3 ;  /* 0x0000000e00027224 */ /* 0x000fe200078e0203 */
[----:B----4-:R-:W-:Y:S01]  /*17080*/  ISETP.NE.AND P0, PT, R4, 0x1, PT ;  /* 0x000000010400780c */ /* 0x010fe20003f05270 */
[----:B------:R-:W-:-:S05]  /*17090*/  IMAD.MOV.U32 R4, RZ, RZ, 0x1 ;  /* 0x00000001ff047424 */ /* 0x000fca00078e00ff */
[----:B------:R-:W-:-:S07]  /*170a0*/  PRMT R0, R4, 0x7610, R0 ;  /* 0x0000761004007816 */ /* 0x000fce0000000000 */
[----:B---3--:R-:W-:-:S04]  /*170b0*/  @P0 IMAD R22, R13, R12, R20 ;  /* 0x0000000c0d160224 */ /* 0x008fc800078e0214 */
[----:B------:R-:W-:-:S05]  /*170c0*/  IMAD R163, R163, R23, R22 ;  /* 0x00000017a3a37224 */ /* 0x000fca00078e0216 */
[----:B------:R-:W-:Y:S02]  /*170d0*/  SEL R22, R2, R163, !P0 ;  /* 0x000000a302167207 */ /* 0x000fe40004000000 */
[----:B------:R-:W-:-:S07]  /*170e0*/  SEL R163, R163, R2, !P0 ;  /* 0x00000002a3a37207 */ /* 0x000fce0004000000 */
.L_x_547:
[----:B------:R-:W-:Y:S02]  /*170f0*/  LOP3.LUT P0, RZ, R0, 0xff, RZ, 0xc0, !PT ;  /* 0x000000ff00ff7812 */ /* 0x000fe4000780c0ff */
[----:B------:R-:W-:-:S11]  /*17100*/  MOV R23, R163 ;  /* 0x000000a300177202 */ /* 0x000fd60000000f00 */
[----:B------:R-:W-:Y:S05]  /*17110*/  @P0 BRA `(.L_x_550) ;  /* 0xfffffea000480947 */ /* 0x000fea000383ffff */
[----:B------:R-:W-:Y:S05]  /*17120*/  EXIT ;  /* 0x000000000000794d */ /* 0x000fea0003800000 */
.L_x_7:
[----:B------:R-:W2:Y:S01]  /*17130*/  LDL R20, [R1+0x208] ;  /* 0x0002080001147983 */ /* 0x000ea20000100800 */
[----:B------:R-:W-:-:S03]  /*17140*/  ULDC.64 UR4, c[0x0][0x650] ;  /* 0x0001940000047ab9 */ /* 0x000fc60000000a00 */
[----:B------:R-:W3:Y:S01]  /*17150*/  LDL R24, [R1+0x204] ;  /* 0x0002040001187983 */ /* 0x000ee20000100800 */
[----:B------:R-:W-:Y:S01]  /*17160*/  PRMT R6, RZ, 0x7610, R6 ;  /* 0x00007610ff067816 */ /* 0x000fe20000000006 */
[----:B------:R-:W-:Y:S01]  /*17170*/  IMAD.MOV.U32 R16, RZ, RZ, -0x1 ;  /* 0xffffffffff107424 */ /* 0x000fe200078e00ff */
[----:B------:R-:W-:Y:S01]  /*17180*/  MOV R17, 0xffffffff ;  /* 0xffffffff00117802 */ /* 0x000fe20000000f00 */
[----:B------:R-:W-:Y:S01]  /*17190*/  IMAD.MOV.U32 R13, RZ, RZ, -0x1 ;  /* 0xffffffffff0d7424 */ /* 0x000fe200078e00ff */
[----:B--2---:R-:W-:-:S04]  /*171a0*/  ISETP.GE.U32.AND P0, PT, R20, UR4, PT ;  /* 0x0000000414007c0c */ /* 0x004fc8000bf06070 */
[----:B---3--:R-:W-:-:S13]  /*171b0*/  ISETP.GE.U32.AND.EX P0, PT, R24, UR5, PT, P0 ;  /* 0x0000000518007c0c */ /* 0x008fda000bf06100 */
[----:B------:R-:W-:Y:S05]  /*171c0*/  @P0 BRA `(.L_x_551) ;  /* 0x0000000400340947 */ /* 0x000fea0003800000 */
[----:B------:R-:W1:Y:S01]  /*171d0*/  LDC.64 R12, c[0x0][0x628] ;  /* 0x00018a00ff0c7b82 */ /* 0x000e620000000a00 */
[----:B------:R-:W-:Y:S01]  /*171e0*/  MOV R10, R20 ;  /* 0x00000014000a7202 */ /* 0x000fe20000000f00 */
[----:B------:R-:W-:-:S06]  /*171f0*/  IMAD.MOV.U32 R11, RZ, RZ, R24 ;  /* 0x000000ffff0b7224 */ /* 0x000fcc00078e0018 */
[----:B------:R-:W2:Y:S08]  /*17200*/  LDC R16, c[0x0][0x630] ;  /* 0x00018c00ff107b82 */ /* 0x000eb00000000800 */
[----:B0-----:R-:W0:Y:S01]  /*17210*/  LDC.64 R18, c[0x0][0x620] ;  /* 0x00018800ff127b82 */ /* 0x001e220000000a00 */
[----:B-1----:R-:W-:-:S04]  /*17220*/  ISETP.NE.U32.AND P0, PT, R12, RZ, PT ;  /* 0x000000ff0c00720c */ /* 0x002fc80003f05070 */
[----:B------:R-:W-:-:S13]  /*17230*/  ISETP.NE.AND.EX P0, PT, R13, RZ, PT, P0 ;  /* 0x000000ff0d00720c */ /* 0x000fda0003f05300 */
[----:B0-2---:R-:W-:Y:S05]  /*17240*/  @!P0 BRA `(.L_x_552) ;  /* 0x0000000000288947 */ /* 0x005fea0003800000 */
[----:B------:R-:W0:Y:S02]  /*17250*/  LDC R6, c[0x0][0x634] ;  /* 0x00018d00ff067b82 */ /* 0x000e240000000800 */
[----:B0-----:R-:W-:-:S04]  /*17260*/  IADD3 R11, P0, R20, R6, RZ ;  /* 0x00000006140b7210 */ /* 0x001fc80007f1e0ff */
[----:B------:R-:W-:-:S05]  /*17270*/  IADD3.X R15, RZ, R24, RZ, P0, !PT ;  /* 0x00000018ff0f7210 */ /* 0x000fca00007fe4ff */
[----:B------:R-:W-:-:S04]  /*17280*/  IMAD.WIDE.U32 R6, R15, R12, RZ ;  /* 0x0000000c0f067225 */ /* 0x000fc800078e00ff */
[----:B------:R-:W-:-:S04]  /*17290*/  IMAD.WIDE.U32 R8, P0, R11, R13, R6 ;  /* 0x0000000d0b087225 */ /* 0x000fc80007800006 */
[----:B------:R-:W-:Y:S01]  /*172a0*/  IMAD.WIDE.U32 R6, R11, R12, RZ ;  /* 0x0000000c0b067225 */ /* 0x000fe200078e00ff */
[----:B------:R-:W-:-:S03]  /*172b0*/  MOV R10, R9 ;  /* 0x00000009000a7202 */ /* 0x000fc60000000f00 */
[----:B------:R-:W-:Y:S01]  /*172c0*/  IMAD.X R11, RZ, RZ, RZ, P0 ;  /* 0x000000ffff0b7224 */ /* 0x000fe200000e06ff */
[----:B------:R-:W-:-:S05]  /*172d0*/  IADD3 RZ, P0, R7, R8, RZ ;  /* 0x0000000807ff7210 */ /* 0x000fca0007f1e0ff */
[----:B------:R-:W-:-:S08]  /*172e0*/  IMAD.WIDE.U32.X R10, R15, R13, R10, P0 ;  /* 0x0000000d0f0a7225 */ /* 0x000fd000000e040a */
.L_x_552:
[----:B------:R-:W0:Y:S01]  /*172f0*/  LDC.64 R22, c[0x0][0x640] ;  /* 0x00019000ff167b82 */ /* 0x000e220000000a00 */
[-CC-:B------:R-:W-:Y:S02]  /*17300*/  SHF.R.U64 R15, R10, R16.reuse, R11.reuse ;  /* 0x000000100a0f7219 */ /* 0x180fe4000000120b */
[----:B------:R-:W-:Y:S02]  /*17310*/  SHF.R.U32.HI R6, RZ, R16, R11 ;  /* 0x00000010ff067219 */ /* 0x000fe4000001160b */
[----:B------:R-:W-:-:S03]  /*17320*/  IADD3 R9, P0, RZ, -R15, RZ ;  /* 0x8000000fff097210 */ /* 0x000fc60007f1e0ff */
[----:B------:R-:W1:Y:S02]  /*17330*/  LDC R10, c[0x0][0x618] ;  /* 0x00018600ff0a7b82 */ /* 0x000e640000000800 */
[----:B------:R-:W-:Y:S01]  /*17340*/  IMAD.X R7, RZ, RZ, ~R6, P0 ;  /* 0x000000ffff077224 */ /* 0x000fe200000e0e06 */
[----:B------:R-:W-:-:S03]  /*17350*/  MOV R6, R20 ;  /* 0x0000001400067202 */ /* 0x000fc60000000f00 */
[-C--:B------:R-:W-:Y:S02]  /*17360*/  IMAD R8, R7, R18.reuse, RZ ;  /* 0x0000001207087224 */ /* 0x080fe400078e02ff */
[----:B------:R-:W2:Y:S01]  /*17370*/  LDC R16, c[0x0][0x608] ;  /* 0x00018200ff107b82 */ /* 0x000ea20000000800 */
[----:B------:R-:W-:Y:S01]  /*17380*/  IMAD.MOV.U32 R7, RZ, RZ, R24 ;  /* 0x000000ffff077224 */ /* 0x000fe200078e0018 */
[----:B------:R-:W-:Y:S01]  /*17390*/  MOV R24, 0x1 ;  /* 0x0000000100187802 */ /* 0x000fe20000000f00 */
[----:B------:R-:W-:-:S05]  /*173a0*/  IMAD.WIDE.U32 R6, R9, R18, R6 ;  /* 0x0000001209067225 */ /* 0x000fca00078e0006 */
[----:B------:R-:W3:Y:S01]  /*173b0*/  LDC R21, c[0x0][0x658] ;  /* 0x00019600ff157b82 */ /* 0x000ee20000000800 */
[----:B------:R-:W-:Y:S01]  /*173c0*/  IMAD R9, R9, R19, R8 ;  /* 0x0000001309097224 */ /* 0x000fe200078e0208 */
[----:B0-----:R-:W-:Y:S01]  /*173d0*/  ISETP.NE.U32.AND P0, PT, R22, RZ, PT ;  /* 0x000000ff1600720c */ /* 0x001fe20003f05070 */
[----:B------:R-:W-:-:S03]  /*173e0*/  IMAD.MOV.U32 R8, RZ, RZ, -0x1 ;  /* 0xffffffffff087424 */ /* 0x000fc600078e00ff */
[----:B------:R-:W-:Y:S02]  /*173f0*/  IADD3 R7, R7, R9, RZ ;  /* 0x0000000907077210 */ /* 0x000fe40007ffe0ff */
[----:B------:R-:W0:Y:S01]  /*17400*/  LDC R18, c[0x0][0x600] ;  /* 0x00018000ff127b82 */ /* 0x000e220000000800 */
[----:B------:R-:W-:Y:S02]  /*17410*/  ISETP.NE.AND.EX P0, PT, R23, RZ, PT, P0 ;  /* 0x000000ff1700720c */ /* 0x000fe40003f05300 */
[-CC-:B-1----:R-:W-:Y:S02]  /*17420*/  SHF.R.U64 R12, R6, R10.reuse, R7.reuse ;  /* 0x0000000a060c7219 */ /* 0x182fe40000001207 */
[----:B------:R-:W-:-:S03]  /*17430*/  SHF.R.U32.HI R7, RZ, R10, R7 ;  /* 0x0000000aff077219 */ /* 0x000fc60000011607 */
[----:B------:R-:W1:Y:S01]  /*17440*/  LDC R19, c[0x0][0x648] ;  /* 0x00019200ff137b82 */ /* 0x000e620000000800 */
[-CC-:B--2---:R-:W-:Y:S02]  /*17450*/  SHF.R.U64 R17, R12, R16.reuse, R7.reuse ;  /* 0x000000100c117219 */ /* 0x184fe40000001207 */
[----:B------:R-:W-:-:S05]  /*17460*/  SHF.R.U32.HI R6, RZ, R16, R7 ;  /* 0x00000010ff067219 */ /* 0x000fca0000011607 */
[----:B------:R-:W2:Y:S01]  /*17470*/  LDC R20, c[0x0][0x638] ;  /* 0x00018e00ff147b82 */ /* 0x000ea20000000800 */
[-CC-:B---3--:R-:W-:Y:S02]  /*17480*/  SHF.R.U64 R16, R17, R21.reuse, R6.reuse ;  /* 0x0000001511107219 */ /* 0x188fe40000001206 */
        /* <DEDUP_REMOVED lines=16> */
.L_x_553:
[----:B------:R-:W4:Y:S01]  /*17590*/  LDC R8, c[0x0][0x65c] ;  /* 0x00019700ff087b82 */ /* 0x000f220000000800 */
[----:B-1----:R-:W-:Y:S01]  /*175a0*/  SHF.R.U64 R6, R6, R19, R7 ;  /* 0x0000001306067219 */ /* 0x002fe20000001207 */
[----:B0-----:R-:W-:Y:S01]  /*175b0*/  VIADD R9, R18, 0xffffffff ;  /* 0xffffffff12097836 */ /* 0x001fe20000000000 */
[----:B------:R-:W-:Y:S02]  /*175c0*/  SHF.L.U32 R24, R24, R21, RZ ;  /* 0x0000001518187219 */ /* 0x000fe400000006ff */
[----:B------:R-:W-:Y:S02]  /*175d0*/  LOP3.LUT R3, R17, R26, RZ, 0xc0, !PT ;  /* 0x0000001a11037212 */ /* 0x000fe400078ec0ff */
[----:B------:R-:W-:Y:S02]  /*175e0*/  IADD3 R7, -R6, RZ, RZ ;  /* 0x000000ff06077210 */ /* 0x000fe40007ffe1ff */
[----:B------:R-:W-:Y:S01]  /*175f0*/  MOV R13, R15 ;  /* 0x0000000f000d7202 */ /* 0x000fe20000000f00 */
[----:B------:R-:W-:-:S02]  /*17600*/  IMAD R3, R24, R6, R3 ;  /* 0x0000000618037224 */ /* 0x000fc400078e0203 */
[----:B------:R-:W-:Y:S01]  /*17610*/  IMAD.MOV.U32 R6, RZ, RZ, 0x1 ;  /* 0x00000001ff067424 */ /* 0x000fe200078e00ff */
[----:B----4-:R-:W-:-:S13]  /*17620*/  ISETP.NE.AND P0, PT, R8, 0x1, PT ;  /* 0x000000010800780c */ /* 0x010fda0003f05270 */
[----:B------:R-:W-:Y:S01]  /*17630*/  @P0 IMAD R4, R5, R14, R2 ;  /* 0x0000000e05040224 */ /* 0x000fe200078e0202 */
[----:B------:R-:W-:Y:S01]  /*17640*/  LOP3.LUT R5, R12, R9, RZ, 0xc0, !PT ;  /* 0x000000090c057212 */ /* 0x000fe200078ec0ff */
[----:B--2---:R-:W-:Y:S02]  /*17650*/  IMAD R2, R7, R20, R16 ;  /* 0x0000001407027224 */ /* 0x004fe400078e0210 */
[----:B---3--:R-:W-:Y:S02]  /*17660*/  IMAD R4, R3, R25, R4 ;  /* 0x0000001903047224 */ /* 0x008fe400078e0204 */
[----:B------:R-:W-:-:S05]  /*17670*/  IMAD R3, R2, R18, R5 ;  /* 0x0000001202037224 */ /* 0x000fca00078e0205 */
[----:B------:R-:W-:Y:S02]  /*17680*/  SEL R17, R3, R4, !P0 ;  /* 0x0000000403117207 */ /* 0x000fe40004000000 */
[----:B------:R-:W-:-:S07]  /*17690*/  SEL R16, R4, R3, !P0 ;  /* 0x0000000304107207 */ /* 0x000fce0004000000 */
.L_x_551:
[----:B------:R-:W-:-:S08]  /*176a0*/  NOP ;  /* 0x0000000000007918 */ /* 0x000fd00000000000 */
[----:B0-----:R-:W0:-:S00]  /*176b0*/  USETMAXREG.DEALLOC.CTAPOOL 0x28 ;  /* 0x00000028000079c8 */ /* 0x001e0000080e0500 */
[----:B0-----:R-:W-:-:S13]  /*176c0*/  ISETP.NE.AND P0, PT, R0, RZ, PT ;  /* 0x000000ff0000720c */ /* 0x001fda0003f05270 */
[----:B------:R-:W-:Y:S05]  /*176d0*/  @P0 EXIT ;  /* 0x000000000000094d */ /* 0x000fea0003800000 */
[----:B------:R-:W-:Y:S01]  /*176e0*/  LOP3.LUT P0, RZ, R6, 0xff, RZ, 0xc0, !PT ;  /* 0x000000ff06ff7812 */ /* 0x000fe2000780c0ff */
[----:B------:R-:W-:Y:S01]  /*176f0*/  IMAD.MOV.U32 R11, RZ, RZ, 0x1 ;  /* 0x00000001ff0b7424 */ /* 0x000fe200078e00ff */
[----:B------:R-:W-:-:S11]  /*17700*/  MOV R10, RZ ;  /* 0x000000ff000a7202 */ /* 0x000fd60000000f00 */
[----:B------:R-:W-:Y:S05]  /*17710*/  @!P0 BRA `(.L_x_554) ;  /* 0x0000000c006c8947 */ /* 0x000fea0003800000 */
[----:B------:R-:W2:Y:S01]  /*17720*/  LDL R2, [R1+0x200] ;  /* 0x0002000001027983 */ /* 0x000ea20000100800 */
[----:B------:R-:W0:Y:S01]  /*17730*/  LDC R0, c[0x0][0x28c] ;  /* 0x0000a300ff007b82 */ /* 0x000e220000000800 */
[----:B------:R-:W-:Y:S01]  /*17740*/  ULDC UR5, c[0x0][0x658] ;  /* 0x0001960000057ab9 */ /* 0x000fe20000000800 */
[----:B------:R-:W-:Y:S01]  /*17750*/  UMOV UR7, 0xffffffff ;  /* 0xffffffff00077882 */ /* 0x000fe20000000000 */
[----:B------:R-:W1:Y:S01]  /*17760*/  S2R R6, SR_CgaCtaId ;  /* 0x0000000000067919 */ /* 0x000e620000008800 */
[----:B------:R-:W-:Y:S01]  /*17770*/  ULDC UR6, c[0x0][0xc] ;  /* 0x0000030000067ab9 */ /* 0x000fe20000000800 */
[----:B------:R-:W-:Y:S01]  /*17780*/  USHF.L.U32 UR8, UR7, UR5, URZ ;  /* 0x0000000507087299 */ /* 0x000fe2000800063f */
[----:B------:R-:W-:Y:S01]  /*17790*/  BSSY B0, `(.L_x_554) ;  /* 0x00000d3000007945 */ /* 0x000fe20003800000 */
[----:B------:R-:W-:Y:S01]  /*177a0*/  UMOV UR9, 0x1 ;  /* 0x0000000100097882 */ /* 0x000fe20000000000 */
[----:B------:R-:W-:Y:S01]  /*177b0*/  ULDC UR7, c[0x0][0x10] ;  /* 0x0000040000077ab9 */ /* 0x000fe20000000800 */
[----:B------:R-:W-:Y:S01]  /*177c0*/  USHF.L.U32 UR18, UR9, UR5, URZ ;  /* 0x0000000509127299 */ /* 0x000fe2000800063f */
[----:B------:R-:W-:Y:S01]  /*177d0*/  MOV R7, 0x1 ;  /* 0x0000000100077802 */ /* 0x000fe20000000f00 */
[----:B------:R-:W-:Y:S01]  /*177e0*/  UIMAD.WIDE.U32 UR6, UR6, UR7, URZ ;  /* 0x00000007060672a5 */ /* 0x000fe2000f8e003f */
[----:B------:R-:W-:Y:S01]  /*177f0*/  IMAD.MOV.U32 R11, RZ, RZ, 0x1 ;  /* 0x00000001ff0b7424 */ /* 0x000fe200078e00ff */
[----:B------:R-:W-:Y:S01]  /*17800*/  ULDC UR5, c[0x0][0x14] ;  /* 0x0000050000057ab9 */ /* 0x000fe20000000800 */
[----:B------:R-:W-:Y:S01]  /*17810*/  MOV R10, RZ ;  /* 0x000000ff000a7202 */ /* 0x000fe20000000f00 */
[----:B------:R-:W-:-:S02]  /*17820*/  UIMAD.WIDE.U32 UR22, UR6, UR5, URZ ;  /* 0x00000005061672a5 */ /* 0x000fc4000f8e003f */
[----:B------:R-:W-:Y:S01]  /*17830*/  UIMAD UR13, UR7, UR5, URZ ;  /* 0x00000005070d72a4 */ /* 0x000fe2000f8e023f */
[----:B------:R-:W-:Y:S01]  /*17840*/  ULDC UR4, c[0x0][0x600] ;  /* 0x0001800000047ab9 */ /* 0x000fe20000000800 */
[----:B------:R-:W-:Y:S02]  /*17850*/  ULOP3.LUT UR17, URZ, UR8, URZ, 0x33, !UPT ;  /* 0x000000083f117292 */ /* 0x000fe4000f8e333f */
[----:B------:R-:W-:Y:S01]  /*17860*/  UIADD3 UR4, UR4, -0x1, URZ ;  /* 0xffffffff04047890 */ /* 0x000fe2000fffe03f */
[----:B0-----:R-:W-:Y:S01]  /*17870*/  VIADD R0, R0, 0x7f ;  /* 0x0000007f00007836 */ /* 0x001fe20000000000 */
[----:B------:R-:W-:Y:S01]  /*17880*/  UIADD3 UR13, UR23, UR13, URZ ;  /* 0x0000000d170d7290 */ /* 0x000fe2000fffe03f */
[----:B------:R-:W-:-:S03]  /*17890*/  ULDC.64 UR24, c[0x0][0x198] ;  /* 0x0000660000187ab9 */ /* 0x000fc60000000a00 */
[----:B------:R-:W-:-:S04]  /*178a0*/  SHF.R.S32.HI R3, RZ, 0x1f, R0 ;  /* 0x0000001fff037819 */ /* 0x000fc80000011400 */
[----:B------:R-:W-:Y:S01]  /*178b0*/  LEA.HI R3, R3, R0, RZ, 0x7 ;  /* 0x0000000003037211 */ /* 0x000fe200078f38ff */
[C---:B-1----:R-:W-:Y:S01]  /*178c0*/  IMAD.SHL.U32 R0, R6.reuse, 0x4000, RZ ;  /* 0x0000400006007824 */ /* 0x042fe200078e00ff */
[----:B------:R-:W-:Y:S02]  /*178d0*/  SHF.L.U32 R6, R6, 0x7, RZ ;  /* 0x0000000706067819 */ /* 0x000fe400000006ff */
[----:B------:R-:W-:Y:S02]  /*178e0*/  SHF.R.S32.HI R8, RZ, 0x7, R3 ;  /* 0x00000007ff087819 */ /* 0x000fe40000011403 */
[----:B------:R-:W-:Y:S02]  /*178f0*/  LOP3.LUT R0, R0, 0x4000, RZ, 0xc0, !PT ;  /* 0x0000400000007812 */ /* 0x000fe400078ec0ff */
[----:B------:R-:W-:Y:S01]  /*17900*/  LOP3.LUT R6, R6, 0x80, RZ, 0xc0, !PT ;  /* 0x0000008006067812 */ /* 0x000fe200078ec0ff */
[----:B------:R-:W-:Y:S01]  /*17910*/  VIADD R12, R8, 0x1 ;  /* 0x00000001080c7836 */ /* 0x000fe20000000000 */
[----:B------:R-:W-:-:S02]  /*17920*/  LOP3.LUT R0, R0, 0x18100, RZ, 0xfc, !PT ;  /* 0x0001810000007812 */ /* 0x000fc400078efcff */
[----:B--2---:R-:W-:-:S07]  /*17930*/  LOP3.LUT R9, R2, 0x2, RZ, 0xfc, !PT ;  /* 0x0000000202097812 */ /* 0x004fce00078efcff */
.L_x_565:
[----:B------:R-:W-:-:S03]  /*17940*/  UMOV UR5, 0xffffffff ;  /* 0xffffffff00057882 */ /* 0x000fc60000000000 */
[----:B------:R-:W-:Y:S05]  /*17950*/  BRA.DIV UR5, `(.L_x_555) ;  /* 0x0000000e05c87947 */ /* 0x000fea000b800000 */
[----:B------:R-:W-:-:S13]  /*17960*/  ELECT P6, URZ, PT ;  /* 0x00000000003f782f */ /* 0x000fda00038c0000 */
.L_x_576:
[----:B------:R-:W0:Y:S01]  /*17970*/  LDC R2, c[0x0][0x28c] ;  /* 0x0000a300ff027b82 */ /* 0x000e220000000800 */
[----:B------:R-:W-:Y:S01]  /*17980*/  BSSY B1, `(.L_x_556) ;  /* 0x0000039000017945 */ /* 0x000fe20003800000 */
[----:B0-----:R-:W-:-:S13]  /*17990*/  ISETP.LT.OR P6, PT, R2, 0x1, !P6 ;  /* 0x000000010200780c */ /* 0x001fda00077c1670 */
[----:B------:R-:W-:Y:S05]  /*179a0*/  @P6 BRA `(.L_x_557) ;  /* 0x0000000000d86947 */ /* 0x000fea0003800000 */
[----:B------:R-:W-:Y:S01]  /*179b0*/  LEA R17, R17, R6, 0x8 ;  /* 0x0000000611117211 */ /* 0x000fe200078e40ff */
[----:B------:R-:W-:Y:S01]  /*179c0*/  IMAD R16, R16, 0xc0, RZ ;  /* 0x000000c010107824 */ /* 0x000fe200078e02ff */
[----:B------:R-:W-:Y:S01]  /*179d0*/  MOV R2, R12 ;  /* 0x0000000c00027202 */ /* 0x000fe20000000f00 */
[----:B------:R-:W-:Y:S01]  /*179e0*/  IMAD.MOV.U32 R19, RZ, RZ, RZ ;  /* 0x000000ffff137224 */ /* 0x000fe200078e00ff */
[----:B------:R-:W-:Y:S01]  /*179f0*/  MOV R5, R10 ;  /* 0x0000000a00057202 */ /* 0x000fe20000000f00 */
[----:B------:R-:W-:-:S07]  /*17a00*/  IMAD.MOV.U32 R3, RZ, RZ, R11 ;  /* 0x000000ffff037224 */ /* 0x000fce00078e000b */
.L_x_560:
[----:B------:R-:W0:Y:S01]  /*17a10*/  S2R R15, SR_CgaCtaId ;  /* 0x00000000000f7919 */ /* 0x000e220000008800 */
[----:B------:R-:W-:Y:S01]  /*17a20*/  MOV R4, 0x400 ;  /* 0x0000040000047802 */ /* 0x000fe20000000f00 */
[----:B------:R-:W1:Y:S03]  /*17a30*/  S2R R14, SR_TID.X ;  /* 0x00000000000e7919 */ /* 0x000e660000002100 */
[----:B0-----:R-:W-:Y:S02]  /*17a40*/  LEA R18, R15, R4, 0x18 ;  /* 0x000000040f127211 */ /* 0x001fe400078ec0ff */
[----:B------:R-:W-:Y:S02]  /*17a50*/  SHF.L.U32 R4, R3, 0x1f, RZ ;  /* 0x0000001f03047819 */ /* 0x000fe400000006ff */
[----:B-1----:R-:W-:Y:S01]  /*17a60*/  LOP3.LUT P1, RZ, R14, 0x7f, RZ, 0xc0, !PT ;  /* 0x0000007f0eff7812 */ /* 0x002fe2000782c0ff */
[----:B------:R-:W-:-:S04]  /*17a70*/  IMAD R15, R5, 0x8, R18 ;  /* 0x00000008050f7824 */ /* 0x000fc800078e0212 */
[----:B------:R-:W0:Y:S08]  /*17a80*/  SYNCS.PHASECHK.TRANS64.TRYWAIT P0, [R15+URZ+0x20], R4 ;  /* 0x000020040f0075a7 */ /* 0x000e30000800017f */
[----:B------:R-:W1:Y:S01]  /*17a90*/  @!P1 LDC R14, c[0x0][0x500] ;  /* 0x00014000ff0e9b82 */ /* 0x000e620000000800 */
[----:B0-----:R-:W-:Y:S05]  /*17aa0*/  @!P0 BRA `(.L_x_558) ;  /* 0x0000000c00948947 */ /* 0x001fea0003800000 */
.L_x_577:
[----:B0-----:R-:W-:Y:S01]  /*17ab0*/  PRMT R4, R9, 0x9910, RZ ;  /* 0x0000991009047816 */ /* 0x001fe200000000ff */
[----:B-1----:R0:W-:Y:S03]  /*17ac0*/  @!P1 SYNCS.ARRIVE.TRANS64 RZ, [R15+URZ], R14 ;  /* 0x0000000e0fff99a7 */ /* 0x0021e6000800003f */
[----:B------:R-:W-:-:S13]  /*17ad0*/  ISETP.NE.AND P0, PT, R4, 0x2, PT ;  /* 0x000000020400780c */ /* 0x000fda0003f05270 */
[----:B0-----:R-:W-:Y:S05]  /*17ae0*/  @P0 BRA `(.L_x_559) ;  /* 0x0000000000040947 */ /* 0x001fea0003800000 */
[----:B------:R-:W-:Y:S01]  /*17af0*/  BPT.TRAP 0x1 ;  /* 0x000000040000795c */ /* 0x000fe20000300000 */
.L_x_559:
[----:B------:R-:W-:Y:S01]  /*17b00*/  IMAD R4, R5, 0x6000, R18 ;  /* 0x0000600005047824 */ /* 0x000fe200078e0212 */
[----:B------:R-:W-:Y:S01]  /*17b10*/  R2UR UR19, R18 ;  /* 0x00000000121372ca */ /* 0x000fe200000e0000 */
[----:B------:R-:W-:Y:S01]  /*17b20*/  UIADD3 UR6, UP0, UR24, 0xf0, URZ ;  /* 0x000000f018067890 */ /* 0x000fe2000ff1e03f */
[----:B------:R-:W-:Y:S01]  /*17b30*/  R2UR UR9, R15 ;  /* 0x000000000f0972ca */ /* 0x000fe200000e0000 */
[----:B------:R-:W-:Y:S01]  /*17b40*/  UIADD3 UR26, UP1, UR24, 0x1f0, URZ ;  /* 0x000001f0181a7890 */ /* 0x000fe2000ff3e03f */
[----:B------:R-:W-:Y:S01]  /*17b50*/  R2UR UR5, R4 ;  /* 0x00000000040572ca */ /* 0x000fe200000e0000 */
[----:B------:R-:W-:Y:S01]  /*17b60*/  UIADD3.X UR7, URZ, UR25, URZ, UP0, !UPT ;  /* 0x000000193f077290 */ /* 0x000fe200087fe43f */
[C---:B------:R-:W-:Y:S01]  /*17b70*/  LEA R4, R5.reuse, R0, 0xf ;  /* 0x0000000005047211 */ /* 0x040fe200078e78ff */
[----:B------:R-:W-:Y:S01]  /*17b80*/  VIADD R5, R5, 0x1 ;  /* 0x0000000105057836 */ /* 0x000fe20000000000 */
[----:B------:R-:W-:Y:S01]  /*17b90*/  R2UR UR11, R16 ;  /* 0x00000000100b72ca */ /* 0x000fe200000e0000 */
[----:B------:R-:W-:Y:S01]  /*17ba0*/  UIADD3.X UR27, URZ, UR25, URZ, UP1, !UPT ;  /* 0x000000193f1b7290 */ /* 0x000fe20008ffe43f */
[----:B------:R-:W-:Y:S01]  /*17bb0*/  R2UR UR8, R4 ;  /* 0x00000000040872ca */ /* 0x000fe200000e0000 */
[----:B------:R-:W-:Y:S01]  /*17bc0*/  UMOV UR14, 0x0 ;  /* 0x00000000000e7882 */ /* 0x000fe20000000000 */
[----:B------:R-:W-:Y:S01]  /*17bd0*/  R2UR UR10, R19 ;  /* 0x00000000130a72ca */ /* 0x000fe200000e0000 */
[----:B------:R-:W-:Y:S01]  /*17be0*/  UMOV UR15, 0x10000000 ;  /* 0x10000000000f7882 */ /* 0x000fe20000000000 */
[----:B------:R-:W-:Y:S01]  /*17bf0*/  R2UR UR12, R13 ;  /* 0x000000000d0c72ca */ /* 0x000fe200000e0000 */
[----:B------:R-:W-:Y:S01]  /*17c00*/  UMOV UR21, 0x30000 ;  /* 0x0003000000157882 */ /* 0x000fe20000000000 */
[----:B------:R-:W-:Y:S01]  /*17c10*/  IADD3 R2, R2, -0x1, RZ ;  /* 0xffffffff02027810 */ /* 0x000fe20007ffe0ff */
[----:B------:R-:W-:Y:S01]  /*17c20*/  UIADD3 UR16, UR5, 0x100, URZ ;  /* 0x0000010005107890 */ /* 0x000fe2000fffe03f */
[----:B------:R-:W-:Y:S01]  /*17c30*/  R2UR UR20, R17 ;  /* 0x00000000111472ca */ /* 0x000fe200000e0000 */
[----:B------:R-:W-:Y:S01]  /*17c40*/  VIADD R19, R19, 0x80 ;  /* 0x0000008013137836 */ /* 0x000fe20000000000 */
[----:B------:R-:W-:-:S02]  /*17c50*/  ISETP.GT.AND P1, PT, R2, 0x1, PT ;  /* 0x000000010200780c */ /* 0x000fc40003f24270 */
[----:B------:R-:W-:Y:S01]  /*17c60*/  ISETP.NE.AND P0, PT, R5, 0x4, PT ;  /* 0x000000040500780c */ /* 0x000fe20003f05270 */
[----:B------:R-:W-:-:S03]  /*17c70*/  UIADD3 UR5, UR19, UR8, URZ ;  /* 0x0000000813057290 */ /* 0x000fc6000fffe03f */
[----:B------:R-:W-:Y:S01]  /*17c80*/  UMOV UR8, UR16 ;  /* 0x0000001000087c82 */ /* 0x000fe20008000000 */
[----:B------:R-:W-:Y:S01]  /*17c90*/  SEL R4, RZ, 0x1, P0 ;  /* 0x00000001ff047807 */ /* 0x000fe20000000000 */
[----:B------:R0:W-:Y:S01]  /*17ca0*/  UTMALDG.3D [UR8], [UR6], desc[UR14] ;  /* 0x00000e08060075b4 */ /* 0x0001e20008011000 */
[----:B------:R-:W-:Y:S02]  /*17cb0*/  SEL R5, R5, RZ, P0 ;  /* 0x000000ff05057207 */ /* 0x000fe40000000000 */
[----:B------:R-:W-:Y:S01]  /*17cc0*/  LOP3.LUT R3, R3, R4, RZ, 0x3c, !PT ;  /* 0x0000000403037212 */ /* 0x000fe200078e3cff */
[----:B0-----:R-:W-:Y:S01]  /*17cd0*/  UMOV UR11, UR20 ;  /* 0x00000014000b7c82 */ /* 0x001fe20008000000 */
[----:B------:R-:W-:Y:S02]  /*17ce0*/  UMOV UR8, UR5 ;  /* 0x0000000500087c82 */ /* 0x000fe40008000000 */
[----:B------:R0:W-:Y:S02]  /*17cf0*/  UTMALDG.3D.MULTICAST [UR8], [UR26], UR21, desc[UR14] ;  /* 0x00000e081a0073b4 */ /* 0x0001e40008011815 */
[----:B0-----:R-:W-:Y:S05]  /*17d00*/  @P1 BRA `(.L_x_560) ;  /* 0xfffffffc00401947 */ /* 0x001fea000383ffff */
.L_x_557:
[----:B------:R-:W-:Y:S05]  /*17d10*/  BSYNC B1 ;  /* 0x0000000000017941 */ /* 0x000fea0003800000 */
.L_x_556:
[----:B------:R-:W2:Y:S01]  /*17d20*/  LDL.LU R21, [R1+0x204] ;  /* 0x0002040001157983 */ /* 0x000ea20000300800 */
[----:B------:R-:W-:Y:S01]  /*17d30*/  LOP3.LUT P1, RZ, R7, 0xff, RZ, 0xc0, !PT ;  /* 0x000000ff07ff7812 */ /* 0x000fe2000782c0ff */
[----:B------:R-:W-:Y:S02]  /*17d40*/  ULDC.64 UR6, c[0x0][0x650] ;  /* 0x0001940000067ab9 */ /* 0x000fe40000000a00 */
[----:B------:R-:W3:Y:S01]  /*17d50*/  LDL.LU R20, [R1+0x208] ;  /* 0x0002080001147983 */ /* 0x000ee20000300800 */
[----:B------:R-:W-:Y:S01]  /*17d60*/  IADD3 R10, R8, R10, RZ ;  /* 0x0000000a080a7210 */ /* 0x000fe20007ffe0ff */
[----:B------:R-:W-:Y:S01]  /*17d70*/  BSSY B1, `(.L_x_561) ;  /* 0x0000072000017945 */ /* 0x000fe20003800000 */
[----:B------:R-:W-:Y:S01]  /*17d80*/  IMAD.MOV.U32 R16, RZ, RZ, -0x1 ;  /* 0xffffffffff107424 */ /* 0x000fe200078e00ff */
[----:B------:R-:W-:Y:S01]  /*17d90*/  MOV R17, 0xffffffff ;  /* 0xffffffff00117802 */ /* 0x000fe20000000f00 */
[----:B------:R-:W-:Y:S01]  /*17da0*/  IMAD.MOV.U32 R13, RZ, RZ, -0x1 ;  /* 0xffffffffff0d7424 */ /* 0x000fe200078e00ff */
[----:B------:R-:W-:-:S02]  /*17db0*/  SHF.R.U32.HI R2, RZ, 0x2, R10 ;  /* 0x00000002ff027819 */ /* 0x000fc4000001160a */
[----:B------:R-:W-:Y:S02]  /*17dc0*/  ISETP.GT.U32.AND P0, PT, R10, 0x3, PT ;  /* 0x000000030a00780c */ /* 0x000fe40003f04070 */
[----:B------:R-:W0:Y:S01]  /*17dd0*/  @P1 S2R R4, SR_CgaCtaId ;  /* 0x0000000000041919 */ /* 0x000e220000008800 */
[----:B------:R-:W-:Y:S02]  /*17de0*/  @P1 MOV R3, 0x400 ;  /* 0x0000040000031802 */ /* 0x000fe40000000f00 */
[----:B------:R-:W-:Y:S02]  /*17df0*/  LOP3.LUT R2, R2, 0x1, RZ, 0xc0, !PT ;  /* 0x0000000102027812 */ /* 0x000fe400078ec0ff */
[----:B------:R-:W-:Y:S02]  /*17e00*/  ISETP.LT.U32.AND P0, PT, R8, 0x4, P0 ;  /* 0x000000040800780c */ /* 0x000fe40000701070 */
[----:B------:R-:W-:Y:S02]  /*17e10*/  LOP3.LUT R10, R10, 0x3, RZ, 0xc0, !PT ;  /* 0x000000030a0a7812 */ /* 0x000fe400078ec0ff */
[----:B------:R-:W-:-:S02]  /*17e20*/  PRMT R7, RZ, 0x7610, R7 ;  /* 0x00007610ff077816 */ /* 0x000fc40000000007 */
[----:B0-----:R-:W-:-:S04]  /*17e30*/  @P1 LEA R3, R4, R3, 0x18 ;  /* 0x0000000304031211 */ /* 0x001fc800078ec0ff */
[----:B------:R0:W-:Y:S01]  /*17e40*/  @P1 SYNCS.ARRIVE.TRANS64.A1T0 RZ, [R3+URZ+0x58], RZ ;  /* 0x000058ff03ff19a7 */ /* 0x0001e2000810003f */
[----:B------:R-:W-:Y:S02]  /*17e50*/  ISETP.NE.U32.AND P1, PT, R2, 0x1, PT ;  /* 0x000000010200780c */ /* 0x000fe40003f25070 */
[----:B------:R-:W-:Y:S02]  /*17e60*/  SEL R2, RZ, 0x1, !P0 ;  /* 0x00000001ff027807 */ /* 0x000fe40004000000 */
[----:B------:R-:W-:-:S04]  /*17e70*/  ISETP.GT.U32.AND P1, PT, R8, 0x3, !P1 ;  /* 0x000000030800780c */ /* 0x000fc80004f24070 */
[----:B0-----:R-:W-:-:S04]  /*17e80*/  SEL R3, RZ, 0x1, !P1 ;  /* 0x00000001ff037807 */ /* 0x001fc80004800000 */
[--C-:B------:R-:W-:Y:S02]  /*17e90*/  LOP3.LUT R11, R3, R11, R2.reuse, 0x96, !PT ;  /* 0x0000000b030b7212 */ /* 0x100fe400078e9602 */
[----:B------:R-:W-:Y:S02]  /*17ea0*/  PRMT R2, RZ, 0x7610, R2 ;  /* 0x00007610ff027816 */ /* 0x000fe40000000002 */
[----:B---3--:R-:W-:-:S04]  /*17eb0*/  IADD3 R20, P2, R20, UR22, RZ ;  /* 0x0000001614147c10 */ /* 0x008fc8000ff5e0ff */
[----:B--2---:R-:W-:Y:S01]  /*17ec0*/  IADD3.X R21, R21, UR13, RZ, P2, !PT ;  /* 0x0000000d15157c10 */ /* 0x004fe200097fe4ff */
[----:B------:R0:W-:Y:S01]  /*17ed0*/  STL [R1+0x208], R20 ;  /* 0x0002081401007387 */ /* 0x0001e20000100800 */
[----:B------:R-:W-:-:S03]  /*17ee0*/  ISETP.GE.U32.AND P2, PT, R20, UR6, PT ;  /* 0x0000000614007c0c */ /* 0x000fc6000bf46070 */
[----:B------:R0:W-:Y:S01]  /*17ef0*/  STL [R1+0x204], R21 ;  /* 0x0002041501007387 */ /* 0x0001e20000100800 */
[----:B------:R-:W-:-:S13]  /*17f00*/  ISETP.GE.U32.AND.EX P0, PT, R21, UR7, PT, P2 ;  /* 0x0000000715007c0c */ /* 0x000fda000bf06120 */
[----:B0-----:R-:W-:Y:S05]  /*17f10*/  @P0 BRA `(.L_x_562) ;  /* 0x00000004005c0947 */ /* 0x001fea0003800000 */
[----:B------:R-:W0:Y:S01]  /*17f20*/  S2R R14, SR_CTAID.X ;  /* 0x00000000000e7919 */ /* 0x000e220000002500 */
[----:B------:R-:W-:Y:S01]  /*17f30*/  ULDC.64 UR6, c[0x0][0x628] ;  /* 0x00018a0000067ab9 */ /* 0x000fe20000000a00 */
[----:B------:R-:W-:Y:S01]  /*17f40*/  ULDC UR8, c[0x0][0x630] ;  /* 0x00018c0000087ab9 */ /* 0x000fe20000000800 */
[----:B------:R-:W-:Y:S01]  /*17f50*/  ISETP.NE.U32.AND P0, PT, RZ, UR6, PT ;  /* 0x00000006ff007c0c */ /* 0x000fe2000bf05070 */
[----:B------:R-:W1:Y:S01]  /*17f60*/  S2R R15, SR_CTAID.Y ;  /* 0x00000000000f7919 */ /* 0x000e620000002600 */
[----:B------:R-:W-:Y:S01]  /*17f70*/  ULDC UR9, c[0x0][0x150] ;  /* 0x0000540000097ab9 */ /* 0x000fe20000000800 */
[----:B------:R-:W-:Y:S01]  /*17f80*/  MOV R2, R20 ;  /* 0x0000001400027202 */ /* 0x000fe20000000f00 */
[----:B------:R-:W-:Y:S01]  /*17f90*/  IMAD.MOV.U32 R3, RZ, RZ, R21 ;  /* 0x000000ffff037224 */ /* 0x000fe200078e0015 */
[----:B------:R-:W-:Y:S02]  /*17fa0*/  ISETP.NE.AND.EX P0, PT, RZ, UR7, PT, P0 ;  /* 0x00000007ff007c0c */ /* 0x000fe4000bf05300 */
[----:B0-----:R-:W-:-:S11]  /*17fb0*/  I2FP.F32.U32 R16, R14 ;  /* 0x0000000e00107245 */ /* 0x001fd60000201000 */
[----:B------:R-:W-:Y:S05]  /*17fc0*/  @!P0 BRA `(.L_x_563) ;  /* 0x0000000000288947 */ /* 0x000fea0003800000 */
[----:B------:R-:W-:Y:S02]  /*17fd0*/  ULDC UR5, c[0x0][0x634] ;  /* 0x00018d0000057ab9 */ /* 0x000fe40000000800 */
[----:B------:R-:W-:-:S04]  /*17fe0*/  IADD3 R3, P0, R20, UR5, RZ ;  /* 0x0000000514037c10 */ /* 0x000fc8000ff1e0ff */
[----:B------:R-:W-:-:S05]  /*17ff0*/  IADD3.X R13, RZ, R21, RZ, P0, !PT ;  /* 0x00000015ff0d7210 */ /* 0x000fca00007fe4ff */
[----:B------:R-:W-:-:S04]  /*18000*/  IMAD.WIDE.U32 R4, R13, UR6, RZ ;  /* 0x000000060d047c25 */ /* 0x000fc8000f8e00ff */
[----:B------:R-:W-:-:S04]  /*18010*/  IMAD.WIDE.U32 R4, P0, R3, UR7, R4 ;  /* 0x0000000703047c25 */ /* 0x000fc8000f800004 */
[----:B------:R-:W-:Y:S01]  /*18020*/  IMAD.WIDE.U32 R2, R3, UR6, RZ ;  /* 0x0000000603027c25 */ /* 0x000fe2000f8e00ff */
[----:B------:R-:W-:-:S04]  /*18030*/  MOV R2, R5 ;  /* 0x0000000500027202 */ /* 0x000fc80000000f00 */
[----:B------:R-:W-:Y:S01]  /*18040*/  IADD3 RZ, P1, R3, R4, RZ ;  /* 0x0000000403ff7210 */ /* 0x000fe20007f3e0ff */
[----:B------:R-:W-:-:S04]  /*18050*/  IMAD.X R3, RZ, RZ, RZ, P0 ;  /* 0x000000ffff037224 */ /* 0x000fc800000e06ff */
[----:B------:R-:W-:-:S08]  /*18060*/  IMAD.WIDE.U32.X R2, R13, UR7, R2, P1 ;  /* 0x000000070d027c25 */ /* 0x000fd000088e0402 */
.L_x_563:
[--C-:B------:R-:W-:Y:S01]  /*18070*/  SHF.R.U64 R13, R2, UR8, R3.reuse ;  /* 0x00000008020d7c19 */ /* 0x100fe20008001203 */
[----:B------:R-:W-:Y:S01]  /*18080*/  ULDC.64 UR6, c[0x0][0x620] ;  /* 0x0001880000067ab9 */ /* 0x000fe20000000a00 */
[----:B------:R-:W-:Y:S01]  /*18090*/  SHF.R.U32.HI R2, RZ, UR8, R3 ;  /* 0x00000008ff027c19 */ /* 0x000fe20008011603 */
[----:B------:R-:W-:Y:S01]  /*180a0*/  FMUL R16, R16, UR9 ;  /* 0x0000000910107c20 */ /* 0x000fe20008400000 */
[----:B------:R-:W-:Y:S01]  /*180b0*/  IADD3 R17, P0, RZ, -R13, RZ ;  /* 0x8000000dff117210 */ /* 0x000fe20007f1e0ff */
[----:B------:R-:W0:Y:S01]  /*180c0*/  LDC R19, c[0x0][0x144] ;  /* 0x00005100ff137b82 */ /* 0x000e220000000800 */
[----:B-1----:R-:W-:Y:S01]  /*180d0*/  I2FP.F32.U32 R3, R15 ;  /* 0x0000000f00037245 */ /* 0x002fe20000201000 */
[----:B------:R-:W-:Y:S02]  /*180e0*/  ULDC UR5, c[0x0][0x154] ;  /* 0x0000550000057ab9 */ /* 0x000fe40000000800 */
[----:B------:R-:W-:Y:S01]  /*180f0*/  IMAD.X R2, RZ, RZ, ~R2, P0 ;  /* 0x000000ffff027224 */ /* 0x000fe200000e0e02 */
[----:B------:R-:W1:Y:S01]  /*18100*/  F2I.U32.TRUNC.NTZ R16, R16 ;  /* 0x0000001000107305 */ /* 0x000e62000020f000 */
[----:B------:R-:W-:Y:S01]  /*18110*/  FMUL R4, R3, UR5 ;  /* 0x0000000503047c20 */ /* 0x000fe20008400000 */
[----:B------:R-:W-:Y:S01]  /*18120*/  IMAD.MOV.U32 R3, RZ, RZ, R21 ;  /* 0x000000ffff037224 */ /* 0x000fe200078e0015 */
[----:B------:R-:W2:Y:S01]  /*18130*/  LDC R18, c[0x0][0x148] ;  /* 0x00005200ff127b82 */ /* 0x000ea20000000800 */
[----:B------:R-:W-:Y:S01]  /*18140*/  IMAD R2, R2, UR6, RZ ;  /* 0x0000000602027c24 */ /* 0x000fe2000f8e02ff */
[----:B------:R-:W-:-:S03]  /*18150*/  ULDC UR5, c[0x0][0x618] ;  /* 0x0001860000057ab9 */ /* 0x000fc60000000800 */
[C---:B------:R-:W-:Y:S01]  /*18160*/  IMAD R5, R17.reuse, UR7, R2 ;  /* 0x0000000711057c24 */ /* 0x040fe2000f8e0202 */
[----:B------:R-:W-:Y:S01]  /*18170*/  MOV R2, R20 ;  /* 0x0000001400027202 */ /* 0x000fe20000000f00 */
[----:B------:R-:W3:Y:S01]  /*18180*/  F2I.U32.TRUNC.NTZ R4, R4 ;  /* 0x0000000400047305 */ /* 0x000ee2000020f000 */
[----:B------:R-:W4:Y:S03]  /*18190*/  LDC R20, c[0x0][0x65c] ;  /* 0x00019700ff147b82 */ /* 0x000f260000000800 */
[----:B------:R-:W-:Y:S01]  /*181a0*/  IMAD.WIDE.U32 R2, R17, UR6, R2 ;  /* 0x0000000611027c25 */ /* 0x000fe2000f8e0002 */
[----:B-1----:R-:W-:Y:S01]  /*181b0*/  IADD3 R16, -R16, RZ, RZ ;  /* 0x000000ff10107210 */ /* 0x002fe20007ffe1ff */
[----:B------:R-:W-:Y:S02]  /*181c0*/  ULDC.64 UR6, c[0x0][0x640] ;  /* 0x0001900000067ab9 */ /* 0x000fe40000000a00 */
[----:B------:R-:W-:Y:S01]  /*181d0*/  IMAD.IADD R3, R3, 0x1, R5 ;  /* 0x0000000103037824 */ /* 0x000fe200078e0205 */
[----:B------:R-:W-:Y:S01]  /*181e0*/  ISETP.NE.U32.AND P0, PT, RZ, UR6, PT ;  /* 0x00000006ff007c0c */ /* 0x000fe2000bf05070 */
[----:B0-----:R-:W-:-:S03]  /*181f0*/  IMAD R14, R19, R16, R14 ;  /* 0x00000010130e7224 */ /* 0x001fc600078e020e */
[--C-:B------:R-:W-:Y:S02]  /*18200*/  SHF.R.U64 R16, R2, UR5, R3.reuse ;  /* 0x0000000502107c19 */ /* 0x100fe40008001203 */
[----:B---3--:R-:W-:Y:S02]  /*18210*/  IADD3 R2, -R4, RZ, RZ ;  /* 0x000000ff04027210 */ /* 0x008fe40007ffe1ff */
[----:B------:R-:W-:Y:S02]  /*18220*/  ISETP.NE.AND.EX P0, PT, RZ, UR7, PT, P0 ;  /* 0x00000007ff007c0c */ /* 0x000fe4000bf05300 */
[----:B------:R-:W-:Y:S01]  /*18230*/  SHF.R.U32.HI R3, RZ, UR5, R3 ;  /* 0x00000005ff037c19 */ /* 0x000fe20008011603 */
[----:B------:R-:W-:Y:S01]  /*18240*/  ULDC UR5, c[0x0][0x608] ;  /* 0x0001820000057ab9 */ /* 0x000fe20000000800 */
[----:B----4-:R-:W-:-:S13]  /*18250*/  ISETP.NE.AND P2, PT, R20, 0x1, PT ;  /* 0x000000011400780c */ /* 0x010fda0003f45270 */
[----:B--2---:R-:W-:Y:S01]  /*18260*/  @P2 IMAD R14, R18, R2, R15 ;  /* 0x00000002120e2224 */ /* 0x004fe200078e020f */
[--C-:B------:R-:W-:Y:S02]  /*18270*/  SHF.R.U64 R18, R16, UR5, R3.reuse ;  /* 0x0000000510127c19 */ /* 0x100fe40008001203 */
[----:B------:R-:W-:Y:S01]  /*18280*/  SHF.R.U32.HI R3, RZ, UR5, R3 ;  /* 0x00000005ff037c19 */ /* 0x000fe20008011603 */
[----:B------:R-:W-:-:S03]  /*18290*/  ULDC UR5, c[0x0][0x658] ;  /* 0x0001960000057ab9 */ /* 0x000fc60000000800 */
[--C-:B------:R-:W-:Y:S02]  /*182a0*/  SHF.R.U64 R15, R18, UR5, R3.reuse ;  /* 0x00000005120f7c19 */ /* 0x100fe40008001203 */
[----:B------:R-:W-:-:S03]  /*182b0*/  SHF.R.U32.HI R17, RZ, UR5, R3 ;  /* 0x00000005ff117c19 */ /* 0x000fc60008011603 */
[----:B------:R-:W-:Y:S01]  /*182c0*/  IMAD.MOV.U32 R4, RZ, RZ, R15 ;  /* 0x000000ffff047224 */ /* 0x000fe200078e000f */
[----:B------:R-:W-:Y:S01]  /*182d0*/  MOV R3, R17 ;  /* 0x0000001100037202 */ /* 0x000fe20000000f00 */
[----:B------:R-:W-:Y:S06]  /*182e0*/  @!P0 BRA `(.L_x_564) ;  /* 0x00000000002c8947 */ /* 0x000fec0003800000 */
[----:B------:R-:W-:Y:S02]  /*182f0*/  ULDC UR5, c[0x0][0x64c] ;  /* 0x0001930000057ab9 */ /* 0x000fe40000000800 */
[----:B------:R-:W-:-:S05]  /*18300*/  IADD3 R3, P0, R15, UR5, RZ ;  /* 0x000000050f037c10 */ /* 0x000fca000ff1e0ff */
[----:B------:R-:W-:-:S04]  /*18310*/  IMAD.X R17, RZ, RZ, R17, P0 ;  /* 0x000000ffff117224 */ /* 0x000fc800000e0611 */
[----:B------:R-:W-:-:S04]  /*18320*/  IMAD.WIDE.U32 R4, R17, UR6, RZ ;  /* 0x0000000611047c25 */ /* 0x000fc8000f8e00ff */
[----:B------:R-:W-:-:S04]  /*18330*/  IMAD.WIDE.U32 R4, P0, R3, UR7, R4 ;  /* 0x0000000703047c25 */ /* 0x000fc8000f800004 */
[----:B------:R-:W-:-:S04]  /*18340*/  IMAD.WIDE.U32 R2, R3, UR6, RZ ;  /* 0x0000000603027c25 */ /* 0x000fc8000f8e00ff */
[----:B------:R-:W-:Y:S01]  /*18350*/  IMAD.MOV.U32 R2, RZ, RZ, R5 ;  /* 0x000000ffff027224 */ /* 0x000fe200078e0005 */
[----:B------:R-:W-:Y:S02]  /*18360*/  IADD3 RZ, P1, R3, R4, RZ ;  /* 0x0000000403ff7210 */ /* 0x000fe40007f3e0ff */
[----:B------:R-:W-:-:S03]  /*18370*/  IADD3.X R3, RZ, RZ, RZ, P0, !PT ;  /* 0x000000ffff037210 */ /* 0x000fc600007fe4ff */
[----:B------:R-:W-:-:S03]  /*18380*/  IMAD.WIDE.U32.X R2, R17, UR7, R2, P1 ;  /* 0x0000000711027c25 */ /* 0x000fc600088e0402 */
[----:B------:R-:W-:-:S07]  /*18390*/  MOV R4, R2 ;  /* 0x0000000200047202 */ /* 0x000fce0000000f00 */
.L_x_564:
[----:B------:R-:W-:Y:S01]  /*183a0*/  ULDC UR5, c[0x0][0x648] ;  /* 0x0001920000057ab9 */ /* 0x000fe20000000800 */
[----:B------:R-:W-:Y:S01]  /*183b0*/  LOP3.LUT R2, R18, UR17, RZ, 0xc0, !PT ;  /* 0x0000001112027c12 */ /* 0x000fe2000f8ec0ff */
[----:B------:R-:W-:Y:S01]  /*183c0*/  ULDC UR6, c[0x0][0x610] ;  /* 0x0001840000067ab9 */ /* 0x000fe20000000800 */
[----:B------:R-:W-:Y:S01]  /*183d0*/  SHF.R.U64 R3, R4, UR5, R3 ;  /* 0x0000000504037c19 */ /* 0x000fe20008001203 */
[----:B------:R-:W-:Y:S01]  /*183e0*/  ULDC UR5, c[0x0][0x638] ;  /* 0x00018e0000057ab9 */ /* 0x000fe20000000800 */
[----:B------:R-:W-:-:S03]  /*183f0*/  LOP3.LUT R16, R16, UR4, RZ, 0xc0, !PT ;  /* 0x0000000410107c12 */ /* 0x000fc6000f8ec0ff */
[----:B------:R-:W-:Y:S02]  /*18400*/  IMAD.MOV R4, RZ, RZ, -R3 ;  /* 0x000000ffff047224 */ /* 0x000fe400078e0a03 */
[----:B------:R-:W-:Y:S01]  /*18410*/  IMAD R3, R3, UR18, R2 ;  /* 0x0000001203037c24 */ /* 0x000fe2000f8e0202 */
[----:B------:R-:W-:Y:S01]  /*18420*/  MOV R2, 0x1 ;  /* 0x0000000100027802 */ /* 0x000fe20000000f00 */
[----:B------:R-:W-:Y:S01]  /*18430*/  IMAD R15, R4, UR5, R15 ;  /* 0x00000005040f7c24 */ /* 0x000fe2000f8e020f */
[----:B------:R-:W-:Y:S01]  /*18440*/  ULDC UR5, c[0x0][0x600] ;  /* 0x0001800000057ab9 */ /* 0x000fe20000000800 */
[----:B------:R-:W-:Y:S02]  /*18450*/  IMAD R14, R3, UR6, R14 ;  /* 0x00000006030e7c24 */ /* 0x000fe4000f8e020e */
[----:B------:R-:W-:-:S05]  /*18460*/  IMAD R15, R15, UR5, R16 ;  /* 0x000000050f0f7c24 */ /* 0x000fca000f8e0210 */
[----:B------:R-:W-:Y:S02]  /*18470*/  SEL R17, R15, R14, !P2 ;  /* 0x0000000e0f117207 */ /* 0x000fe40005000000 */
[----:B------:R-:W-:-:S07]  /*18480*/  SEL R16, R14, R15, !P2 ;  /* 0x0000000f0e107207 */ /* 0x000fce0005000000 */
.L_x_562:
[----:B------:R-:W-:Y:S05]  /*18490*/  BSYNC B1 ;  /* 0x0000000000017941 */ /* 0x000fea0003800000 */
.L_x_561:
[----:B------:R-:W-:-:S13]  /*184a0*/  LOP3.LUT P0, RZ, R2, 0xff, RZ, 0xc0, !PT ;  /* 0x000000ff02ff7812 */ /* 0x000fda000780c0ff */
[----:B------:R-:W-:Y:S05]  /*184b0*/  @P0 BRA `(.L_x_565) ;  /* 0xfffffff400200947 */ /* 0x000fea000383ffff */
[----:B------:R-:W-:Y:S05]  /*184c0*/  BSYNC B0 ;  /* 0x0000000000007941 */ /* 0x000fea0003800000 */
.L_x_554:
[----:B------:R-:W-:-:S03]  /*184d0*/  UMOV UR5, 0xffffffff ;  /* 0xffffffff00057882 */ /* 0x000fc60000000000 */
[----:B------:R-:W-:Y:S05]  /*184e0*/  BRA.DIV UR5, `(.L_x_566) ;  /* 0x0000000605187947 */ /* 0x000fea000b800000 */
[----:B------:R-:W-:-:S13]  /*184f0*/  ELECT P6, URZ, PT ;  /* 0x00000000003f782f */ /* 0x000fda00038c0000 */
.L_x_580:
[----:B------:R-:W-:Y:S04]  /*18500*/  BSSY B0, `(.L_x_567) ;  /* 0x000002c000007945 */ /* 0x000fe80003800000 */
[----:B------:R-:W-:Y:S05]  /*18510*/  @!P6 BRA `(.L_x_568) ;  /* 0x0000000000a8e947 */ /* 0x000fea0003800000 */
[----:B------:R-:W2:Y:S02]  /*18520*/  LDL.LU R0, [R1+0x200] ;  /* 0x0002000001007983 */ /* 0x000ea40000300800 */
[----:B--2---:R-:W-:-:S04]  /*18530*/  LOP3.LUT R0, R0, 0x2, RZ, 0xfc, !PT ;  /* 0x0000000200007812 */ /* 0x004fc800078efcff */
[----:B------:R-:W-:-:S13]  /*18540*/  ISETP.NE.AND P0, PT, R0, 0x3, PT ;  /* 0x000000030000780c */ /* 0x000fda0003f05270 */
[----:B------:R-:W-:Y:S05]  /*18550*/  @!P0 BRA `(.L_x_569) ;  /* 0x0000000000048947 */ /* 0x000fea0003800000 */
[----:B------:R-:W-:Y:S01]  /*18560*/  BPT.TRAP 0x1 ;  /* 0x000000040000795c */ /* 0x000fe20000300000 */
.L_x_569:
[----:B------:R-:W0:Y:S01]  /*18570*/  S2R R3, SR_CgaCtaId ;  /* 0x0000000000037919 */ /* 0x000e220000008800 */
[----:B------:R-:W-:Y:S02]  /*18580*/  MOV R0, 0x400 ;  /* 0x0000040000007802 */ /* 0x000fe40000000f00 */
[----:B------:R-:W-:Y:S02]  /*18590*/  SHF.L.U32 R2, R11, 0x1f, RZ ;  /* 0x0000001f0b027819 */ /* 0x000fe400000006ff */
[----:B0-----:R-:W-:-:S05]  /*185a0*/  LEA R3, R3, R0, 0x18 ;  /* 0x0000000003037211 */ /* 0x001fca00078ec0ff */
[----:B------:R-:W-:-:S05]  /*185b0*/  VIADD R3, R3, 0x20 ;  /* 0x0000002003037836 */ /* 0x000fca0000000000 */
[C---:B------:R-:W-:Y:S01]  /*185c0*/  LEA R5, R10.reuse, R3, 0x3 ;  /* 0x000000030a057211 */ /* 0x040fe200078e18ff */
[----:B------:R-:W-:-:S03]  /*185d0*/  VIADD R10, R10, 0x1 ;  /* 0x000000010a0a7836 */ /* 0x000fc60000000000 */
[----:B------:R-:W0:Y:S02]  /*185e0*/  SYNCS.PHASECHK.TRANS64.TRYWAIT P0, [R5+URZ], R2 ;  /* 0x00000002050075a7 */ /* 0x000e24000800017f */
[----:B------:R-:W-:-:S04]  /*185f0*/  ISETP.NE.AND P1, PT, R10, 0x4, PT ;  /* 0x000000040a00780c */ /* 0x000fc80003f25270 */
[----:B------:R-:W-:Y:S02]  /*18600*/  SEL R0, RZ, 0x1, P1 ;  /* 0x00000001ff007807 */ /* 0x000fe40000800000 */
[----:B------:R-:W-:Y:S02]  /*18610*/  SEL R10, R10, RZ, P1 ;  /* 0x000000ff0a0a7207 */ /* 0x000fe40000800000 */
[----:B------:R-:W-:Y:S02]  /*18620*/  LOP3.LUT R11, R11, R0, RZ, 0x3c, !PT ;  /* 0x000000000b0b7212 */ /* 0x000fe400078e3cff */
[----:B------:R-:W-:Y:S02]  /*18630*/  LEA R7, R10, R3, 0x3 ;  /* 0x000000030a077211 */ /* 0x000fe400078e18ff */
[----:B------:R-:W-:Y:S01]  /*18640*/  SHF.L.U32 R4, R11, 0x1f, RZ ;  /* 0x0000001f0b047819 */ /* 0x000fe200000006ff */
[----:B0-----:R-:W-:Y:S06]  /*18650*/  @!P0 BRA `(.L_x_570) ;  /* 0x0000000000dc8947 */ /* 0x001fec0003800000 */
.L_x_581:
[----:B------:R-:W1:Y:S01]  /*18660*/  SYNCS.PHASECHK.TRANS64.TRYWAIT P0, [R7+URZ], R4 ;  /* 0x00000004070075a7 */ /* 0x000e62000800017f */
[----:B------:R-:W-:-:S05]  /*18670*/  VIADD R0, R10, 0x1 ;  /* 0x000000010a007836 */ /* 0x000fca0000000000 */
[----:B------:R-:W-:-:S04]  /*18680*/  ISETP.NE.AND P1, PT, R0, 0x4, PT ;  /* 0x000000040000780c */ /* 0x000fc80003f25270 */
[----:B0-----:R-:W-:Y:S02]  /*18690*/  SEL R2, RZ, 0x1, P1 ;  /* 0x00000001ff027807 */ /* 0x001fe40000800000 */
[----:B------:R-:W-:Y:S02]  /*186a0*/  SEL R0, R0, RZ, P1 ;  /* 0x000000ff00007207 */ /* 0x000fe40000800000 */
[----:B------:R-:W-:Y:S02]  /*186b0*/  LOP3.LUT R11, R11, R2, RZ, 0x3c, !PT ;  /* 0x000000020b0b7212 */ /* 0x000fe400078e3cff */
[----:B------:R-:W-:Y:S02]  /*186c0*/  LEA R6, R0, R3, 0x3 ;  /* 0x0000000300067211 */ /* 0x000fe400078e18ff */
[----:B------:R-:W-:Y:S01]  /*186d0*/  SHF.L.U32 R5, R11, 0x1f, RZ ;  /* 0x0000001f0b057819 */ /* 0x000fe200000006ff */
[----:B-1----:R-:W-:Y:S06]  /*186e0*/  @!P0 BRA `(.L_x_571) ;  /* 0x0000000000cc8947 */ /* 0x002fec0003800000 */
.L_x_582:
[----:B------:R-:W1:Y:S01]  /*186f0*/  SYNCS.PHASECHK.TRANS64.TRYWAIT P0, [R6+URZ], R5 ;  /* 0x00000005060075a7 */ /* 0x000e62000800017f */
[----:B------:R-:W-:-:S05]  /*18700*/  VIADD R0, R0, 0x1 ;  /* 0x0000000100007836 */ /* 0x000fca0000000000 */
[----:B------:R-:W-:-:S04]  /*18710*/  ISETP.NE.AND P1, PT, R0, 0x4, PT ;  /* 0x000000040000780c */ /* 0x000fc80003f25270 */
[----:B------:R-:W-:Y:S02]  /*18720*/  SEL R2, RZ, 0x1, P1 ;  /* 0x00000001ff027807 */ /* 0x000fe40000800000 */
[----:B------:R-:W-:Y:S02]  /*18730*/  SEL R0, R0, RZ, P1 ;  /* 0x000000ff00007207 */ /* 0x000fe40000800000 */
[----:B------:R-:W-:Y:S01]  /*18740*/  LOP3.LUT R2, R11, R2, RZ, 0x3c, !PT ;  /* 0x000000020b027212 */ /* 0x000fe200078e3cff */
[----:B-1----:R-:W-:Y:S06]  /*18750*/  @!P0 BRA `(.L_x_572) ;  /* 0x0000000000c48947 */ /* 0x002fec0003800000 */
.L_x_583:
[----:B------:R-:W-:Y:S02]  /*18760*/  LEA R3, R0, R3, 0x3 ;  /* 0x0000000300037211 */ /* 0x000fe400078e18ff */
[----:B------:R-:W-:-:S07]  /*18770*/  SHF.L.U32 R0, R2, 0x1f, RZ ;  /* 0x0000001f02007819 */ /* 0x000fce00000006ff */
.L_x_573:
[----:B--2---:R2:W3:Y:S02]  /*18780*/  SYNCS.PHASECHK.TRANS64.TRYWAIT P0, [R3+URZ], R0 ;  /* 0x00000000030075a7 */ /* 0x0044e4000800017f */
[----:B---3--:R-:W-:Y:S05]  /*18790*/  @!P0 NANOSLEEP.SYNCS 0x989680 ;  /* 0x009896800000895d */ /* 0x008fea0003900000 */
[----:B------:R-:W3:Y:S02]  /*187a0*/  @!P0 SYNCS.PHASECHK.TRANS64 P0, [R3+URZ], R0 ;  /* 0x00000000030085a7 */ /* 0x000ee4000800007f */
[----:B---3--:R-:W-:Y:S05]  /*187b0*/  @!P0 BRA `(.L_x_573) ;  /* 0xfffffffc00f08947 */ /* 0x008fea000383ffff */
.L_x_568:
[----:B------:R-:W-:Y:S05]  /*187c0*/  BSYNC B0 ;  /* 0x0000000000007941 */ /* 0x000fea0003800000 */
.L_x_567:
[----:B------:R-:W-:Y:S05]  /*187d0*/  EXIT ;  /* 0x000000000000794d */ /* 0x000fea0003800000 */
.L_x_21:
[----:B-1----:R1:W2:Y:S02]  /*187e0*/  SYNCS.PHASECHK.TRANS64.TRYWAIT P1, [R3+URZ], R2 ;  /* 0x00000002030075a7 */ /* 0x0022a4000802017f */
[----:B--2---:R-:W-:Y:S05]  /*187f0*/  @!P1 NANOSLEEP.SYNCS 0x989680 ;  /* 0x009896800000995d */ /* 0x004fea0003900000 */
[----:B------:R-:W2:Y:S02]  /*18800*/  @!P1 SYNCS.PHASECHK.TRANS64 P1, [R3+URZ], R2 ;  /* 0x00000002030095a7 */ /* 0x000ea4000802007f */
[----:B--2---:R-:W-:Y:S05]  /*18810*/  @!P1 BRA `(.L_x_21) ;  /* 0xfffffffc00f09947 */ /* 0x004fea000383ffff */
[----:B------:R-:W-:Y:S05]  /*18820*/  BRA `(.L_x_20) ;  /* 0xfffffe8c005c7947 */ /* 0x000fea000383ffff */
.L_x_26:
[----:B-1----:R1:W2:Y:S02]  /*18830*/  SYNCS.PHASECHK.TRANS64.TRYWAIT P1, [R5+URZ], R6 ;  /* 0x00000006050075a7 */ /* 0x0022a4000802017f */
[----:B--2---:R-:W-:Y:S05]  /*18840*/  @!P1 NANOSLEEP.SYNCS 0x989680 ;  /* 0x009896800000995d */ /* 0x004fea0003900000 */
[----:B------:R-:W2:Y:S02]  /*18850*/  @!P1 SYNCS.PHASECHK.TRANS64 P1, [R5+URZ], R6 ;  /* 0x00000006050095a7 */ /* 0x000ea4000802007f */
[----:B--2---:R-:W-:Y:S05]  /*18860*/  @!P1 BRA `(.L_x_26) ;  /* 0xfffffffc00f09947 */ /* 0x004fea000383ffff */
[----:B------:R-:W-:Y:S05]  /*18870*/  BRA `(.L_x_25) ;  /* 0xfffffec400687947 */ /* 0x000fea000383ffff */
.L_x_555:
[----:B------:R-:W-:Y:S01]  /*18880*/  BSSY B1, `(.L_x_574) ;  /* 0x0000006000017945 */ /* 0x000fe20003800000 */
[----:B------:R-:W-:-:S07]  /*18890*/  IMAD.MOV.U32 R15, RZ, RZ, -0x1 ;  /* 0xffffffffff0f7424 */ /* 0x000fce00078e00ff */
[----:B------:R-:W-:Y:S05]  /*188a0*/  WARPSYNC.COLLECTIVE R15, `(.L_x_575) ;  /* 0x000000000f0c7348 */ /* 0x000fea0003c00000 */
[----:B------:R-:W-:Y:S02]  /*188b0*/  ELECT P6, UR62, PT ;  /* 0x00000000003e782f */ /* 0x000fe400038c0000 */
[----:B------:R-:W-:Y:S01]  /*188c0*/  MOV R14, UR62 ;  /* 0x0000003e000e7c02 */ /* 0x000fe20008000f00 */
[----:B------:R-:W-:Y:S10]  /*188d0*/  ENDCOLLECTIVE ;  /* 0x000000000000791b */ /* 0x000ff40003800000 */
.L_x_575:
[----:B------:R-:W-:Y:S05]  /*188e0*/  BSYNC B1 ;  /* 0x0000000000017941 */ /* 0x000fea0003800000 */
.L_x_574:
[----:B------:R-:W-:Y:S05]  /*188f0*/  BRA `(.L_x_576) ;  /* 0xfffffff0001c7947 */ /* 0x000fea000383ffff */
.L_x_558:
[----:B0-----:R0:W2:Y:S02]  /*18900*/  SYNCS.PHASECHK.TRANS64.TRYWAIT P0, [R15+URZ+0x20], R4 ;  /* 0x000020040f0075a7 */ /* 0x0010a4000800017f */
[----:B--2---:R-:W-:Y:S05]  /*18910*/  @!P0 NANOSLEEP.SYNCS 0x989680 ;  /* 0x009896800000895d */ /* 0x004fea0003900000 */
[----:B------:R-:W2:Y:S02]  /*18920*/  @!P0 SYNCS.PHASECHK.TRANS64 P0, [R15+URZ+0x20], R4 ;  /* 0x000020040f0085a7 */ /* 0x000ea4000800007f */
[----:B--2---:R-:W-:Y:S05]  /*18930*/  @!P0 BRA `(.L_x_558) ;  /* 0xfffffffc00f08947 */ /* 0x004fea000383ffff */
[----:B------:R-:W-:Y:S05]  /*18940*/  BRA `(.L_x_577) ;  /* 0xfffffff000587947 */ /* 0x000fea000383ffff */
.L_x_566:
[----:B------:R-:W-:Y:S01]  /*18950*/  BSSY B0, `(.L_x_578) ;  /* 0x0000006000007945 */ /* 0x000fe20003800000 */
[----:B------:R-:W-:-:S07]  /*18960*/  MOV R15, 0xffffffff ;  /* 0xffffffff000f7802 */ /* 0x000fce0000000f00 */
[----:B------:R-:W-:Y:S05]  /*18970*/  WARPSYNC.COLLECTIVE R15, `(.L_x_579) ;  /* 0x000000000f0c7348 */ /* 0x000fea0003c00000 */
[----:B------:R-:W-:Y:S02]  /*18980*/  ELECT P6, UR62, PT ;  /* 0x00000000003e782f */ /* 0x000fe400038c0000 */
[----:B------:R-:W-:Y:S01]  /*18990*/  MOV R14, UR62 ;  /* 0x0000003e000e7c02 */ /* 0x000fe20008000f00 */
[----:B------:R-:W-:Y:S10]  /*189a0*/  ENDCOLLECTIVE ;  /* 0x000000000000791b */ /* 0x000ff40003800000 */
.L_x_579:
[----:B------:R-:W-:Y:S05]  /*189b0*/  BSYNC B0 ;  /* 0x0000000000007941 */ /* 0x000fea0003800000 */
.L_x_578:
[----:B------:R-:W-:Y:S05]  /*189c0*/  BRA `(.L_x_580) ;  /* 0xfffffff800cc7947 */ /* 0x000fea000383ffff */
.L_x_570:
[----:B0-----:R0:W1:Y:S02]  /*189d0*/  SYNCS.PHASECHK.TRANS64.TRYWAIT P0, [R5+URZ], R2 ;  /* 0x00000002050075a7 */ /* 0x001064000800017f */
[----:B-1----:R-:W-:Y:S05]  /*189e0*/  @!P0 NANOSLEEP.SYNCS 0x989680 ;  /* 0x009896800000895d */ /* 0x002fea0003900000 */
[----:B------:R-:W1:Y:S02]  /*189f0*/  @!P0 SYNCS.PHASECHK.TRANS64 P0, [R5+URZ], R2 ;  /* 0x00000002050085a7 */ /* 0x000e64000800007f */
[----:B-1----:R-:W-:Y:S05]  /*18a00*/  @!P0 BRA `(.L_x_570) ;  /* 0xfffffffc00f08947 */ /* 0x002fea000383ffff */
[----:B------:R-:W-:Y:S05]  /*18a10*/  BRA `(.L_x_581) ;  /* 0xfffffffc00107947 */ /* 0x000fea000383ffff */
.L_x_571:
[----:B0-----:R0:W1:Y:S02]  /*18a20*/  SYNCS.PHASECHK.TRANS64.TRYWAIT P0, [R7+URZ], R4 ;  /* 0x00000004070075a7 */ /* 0x001064000800017f */
[----:B-1----:R-:W-:Y:S05]  /*18a30*/  @!P0 NANOSLEEP.SYNCS 0x989680 ;  /* 0x009896800000895d */ /* 0x002fea0003900000 */
[----:B------:R-:W1:Y:S02]  /*18a40*/  @!P0 SYNCS.PHASECHK.TRANS64 P0, [R7+URZ], R4 ;  /* 0x00000004070085a7 */ /* 0x000e64000800007f */
[----:B-1----:R-:W-:Y:S05]  /*18a50*/  @!P0 BRA `(.L_x_571) ;  /* 0xfffffffc00f08947 */ /* 0x002fea000383ffff */
[----:B------:R-:W-:Y:S05]  /*18a60*/  BRA `(.L_x_582) ;  /* 0xfffffffc00207947 */ /* 0x000fea000383ffff */
.L_x_572:
[----:B-1----:R1:W2:Y:S02]  /*18a70*/  SYNCS.PHASECHK.TRANS64.TRYWAIT P0, [R6+URZ], R5 ;  /* 0x00000005060075a7 */ /* 0x0022a4000800017f */
[----:B--2---:R-:W-:Y:S05]  /*18a80*/  @!P0 NANOSLEEP.SYNCS 0x989680 ;  /* 0x009896800000895d */ /* 0x004fea0003900000 */
[----:B------:R-:W2:Y:S02]  /*18a90*/  @!P0 SYNCS.PHASECHK.TRANS64 P0, [R6+URZ], R5 ;  /* 0x00000005060085a7 */ /* 0x000ea4000800007f */
[----:B--2---:R-:W-:Y:S05]  /*18aa0*/  @!P0 BRA `(.L_x_572) ;  /* 0xfffffffc00f08947 */ /* 0x004fea000383ffff */
[----:B------:R-:W-:Y:S05]  /*18ab0*/  BRA `(.L_x_583) ;  /* 0xfffffffc00287947 */ /* 0x000fea000383ffff */
.L_x_584:
[----:B------:R-:W-:-:S00]  /*18ac0*/  BRA `(.L_x_584) ;  /* 0xfffffffc00fc7947 */ /* 0x000fc0000383ffff */
[----:B------:R-:W-:-:S00]  /*18ad0*/  NOP ;  /* 0x0000000000007918 */ /* 0x000fc00000000000 */
        /* <DEDUP_REMOVED lines=10> */
.L_x_585:


//--------------------- .nv.global.init           --------------------------
	.section	.nv.global.init,"aw",@progbits
.nv.global.init:
	.type		$str$22,@object
	.size		$str$22,($str$23 - $str$22)
$str$22:
        /*0000*/ 	.byte	0x6b, 0x5f, 0x74, 0x69, 0x6c, 0x65, 0x5f, 0x63, 0x6f, 0x75, 0x6e, 0x74, 0x20, 0x3e, 0x3d, 0x20
        /*0010*/ 	.byte	0x31, 0x00
	.type		$str$23,@object
	.size		$str$23,(__unnamed_1 - $str$23)
$str$23:
        /*0012*/ 	.byte	0x2f, 0x74, 0x6d, 0x70, 0x2f, 0x63, 0x75, 0x74, 0x6c, 0x61, 0x73, 0x73, 0x5f, 0x73, 0x77, 0x65
        /*0022*/ 	.byte	0x65, 0x70, 0x5f, 0x73, 0x72, 0x63, 0x2f, 0x69, 0x6e, 0x63, 0x6c, 0x75, 0x64, 0x65, 0x2f, 0x63
        /*0032*/ 	.byte	0x75, 0x74, 0x6c, 0x61, 0x73, 0x73, 0x2f, 0x67, 0x65, 0x6d, 0x6d, 0x2f, 0x63, 0x6f, 0x6c, 0x6c
        /*0042*/ 	.byte	0x65, 0x63, 0x74, 0x69, 0x76, 0x65, 0x2f, 0x73, 0x6d, 0x39, 0x30, 0x5f, 0x6d, 0x6d, 0x61, 0x5f
        /*0052*/ 	.byte	0x74, 0x6d, 0x61, 0x5f, 0x67, 0x6d, 0x6d, 0x61, 0x5f, 0x73, 0x73, 0x5f, 0x77, 0x61, 0x72, 0x70
        /*0062*/ 	.byte	0x73, 0x70, 0x65, 0x63, 0x69, 0x61, 0x6c, 0x69, 0x7a, 0x65, 0x64, 0x2e, 0x68, 0x70, 0x70, 0x00
	.type		__unnamed_1,@object
	.size		__unnamed_1,(.L_0 - __unnamed_1)
__unnamed_1:
        /* <DEDUP_REMOVED lines=174> */
        /*0b52*/ 	.byte	0x00
.L_0:


//--------------------- .nv.shared._ZN7cutlass13device_kernelINS_4gemm6kernel13GemmUniversalIN4cute5tupleIJiiiiEEENS1_10collective13CollectiveMmaINS1_34MainloopSm90TmaGmmaWarpSpecializedILi4ENS5_IJNS4_1CILi2EEENSA_ILi1EEESC_EEENS1_35KernelTmaWarpSpecializedCooperativeEEENS5_IJNSA_ILi192EEENSA_ILi256EEENSA_ILi128EEEEEEaNS5_IJlSC_lEEEaSK_NS4_8TiledMMAINS4_8MMA_AtomIJNS4_4SM904GMMA27MMA_64x256x32_S32S8S8_SS_TNEEEENS4_6LayoutISD_NS5_IJSC_NSA_ILi0EEESS_EEEEENS5_IJNS4_10UnderscoreESV_SV_EEEEENS4_13SM90_TMA_LOADENS4_14ComposedLayoutINS4_7SwizzleILi3ELi4ELi3EEENS4_18smem_ptr_flag_bitsILi8EEENSR_INS5_IJNSA_ILi8EEESI_EEENS5_IJSI_SC_EEEEEEEvNS4_8identityENS4_23SM90_TMA_LOAD_MULTICASTES18_vS19_EENS_8epilogue10collective6detail29Sm90TmaWarpSpecializedAdapterINS1D_15DefaultEpilogueIaSK_SK_NS1C_6thread17LinearCombinationIaLi1EiiLNS1H_9ScaleType4KindE0ELNS_15FloatRoundStyleE2EaEENS1_15EpilogueDefaultEEEEEvvEEEEvNT_6ParamsE --------------------------
	.section	.nv.shared._ZN7cutlass13device_kernelINS_4gemm6kernel13GemmUniversalIN4cute5tupleIJiiiiEEENS1_10collective13CollectiveMmaINS1_34MainloopSm90TmaGmmaWarpSpecializedILi4ENS5_IJNS4_1CILi2EEENSA_ILi1EEESC_EEENS1_35KernelTmaWarpSpecializedCooperativeEEENS5_IJNSA_ILi192EEENSA_ILi256EEENSA_ILi128EEEEEEaNS5_IJlSC_lEEEaSK_NS4_8TiledMMAINS4_8MMA_AtomIJNS4_4SM904GMMA27MMA_64x256x32_S32S8S8_SS_TNEEEENS4_6LayoutISD_NS5_IJSC_NSA_ILi0EEESS_EEEEENS5_IJNS4_10UnderscoreESV_SV_EEEEENS4_13SM90_TMA_LOADENS4_14ComposedLayoutINS4_7SwizzleILi3ELi4ELi3EEENS4_18smem_ptr_flag_bitsILi8EEENSR_INS5_IJNSA_ILi8EEESI_EEENS5_IJSI_SC_EEEEEEEvNS4_8identityENS4_23SM90_TMA_LOAD_MULTICASTES18_vS19_EENS_8epilogue10collective6detail29Sm90TmaWarpSpecializedAdapterINS1D_15DefaultEpilogueIaSK_SK_NS1C_6thread17LinearCombinationIaLi1EiiLNS1H_9ScaleType4KindE0ELNS_15FloatRoundStyleE2EaEENS1_15EpilogueDefaultEEEEEvvEEEEvNT_6ParamsE,"aw",@nobits
	.sectionflags	@""
	.align	16
	.zero		1024


//--------------------- .nv.shared.reserved.0     --------------------------
	.section	.nv.shared.reserved.0,"aw",@nobits
	.weak		__nv_reservedSMEM_offset_0_alias
	.size		__nv_reservedSMEM_offset_0_alias, 0, 0
	.other		__nv_reservedSMEM_offset_0_alias,@"STO_CUDA_RESERVED_SHARED STV_DEFAULT"
__nv_reservedSMEM_offset_0_alias:
	.zero		0


//--------------------- .nv.global                --------------------------
	.section	.nv.global,"aw",@nobits
.nv.global:
	.type		_ZN40_INTERNAL_71836b5e_4_k_cu_9215b888_117244cute1_E,@object
	.size		_ZN40_INTERNAL_71836b5e_4_k_cu_9215b888_117244cute1_E,(_ZN40_INTERNAL_71836b5e_4_k_cu_9215b888_117244cuda3std3__45__cpo6cbeginE - _ZN40_INTERNAL_71836b5e_4_k_cu_9215b888_117244cute1_E)
_ZN40_INTERNAL_71836b5e_4_k_cu_9215b888_117244cute1_E:
	.zero		1
	.type		_ZN40_INTERNAL_71836b5e_4_k_cu_9215b888_117244cuda3std3__45__cpo6cbeginE,@object
	.size		_ZN40_INTERNAL_71836b5e_4_k_cu_9215b888_117244cuda3std3__45__cpo6cbeginE,(_ZN40_INTERNAL_71836b5e_4_k_cu_9215b888_117244cuda3std3__48in_placeE - _ZN40_INTERNAL_71836b5e_4_k_cu_9215b888_117244cuda3std3__45__cpo6cbeginE)
_ZN40_INTERNAL_71836b5e_4_k_cu_9215b888_117244cuda3std3__45__cpo6cbeginE:
	.zero		1
	.type		_ZN40_INTERNAL_71836b5e_4_k_cu_9215b888_117244cuda3std3__48in_placeE,@object
	.size		_ZN40_INTERNAL_71836b5e_4_k_cu_9215b888_117244cuda3std3__48in_placeE,(_ZN40_INTERNAL_71836b5e_4_k_cu_9215b888_117244cuda3std6ranges3__45__cpo9iter_moveE - _ZN40_INTERNAL_71836b5e_4_k_cu_9215b888_117244cuda3std3__48in_placeE)
_ZN40_INTERNAL_71836b5e_4_k_cu_9215b888_117244cuda3std3__48in_placeE:
	.zero		1
	.type		_ZN40_INTERNAL_71836b5e_4_k_cu_9215b888_117244cuda3std6ranges3__45__cpo9iter_moveE,@object
	.size		_ZN40_INTERNAL_71836b5e_4_k_cu_9215b888_117244cuda3std6ranges3__45__cpo9iter_moveE,(_ZN40_INTERNAL_71836b5e_4_k_cu_9215b888_117244cuda3std3__45__cpo5beginE - _ZN40_INTERNAL_71836b5e_4_k_cu_9215b888_117244cuda3std6ranges3__45__cpo9iter_moveE)
_ZN40_INTERNAL_71836b5e_4_k_cu_9215b888_117244cuda3std6ranges3__45__cpo9iter_moveE:
	.zero		1
	.type		_ZN40_INTERNAL_71836b5e_4_k_cu_9215b888_117244cuda3std3__45__cpo5beginE,@object
	.size		_ZN40_INTERNAL_71836b5e_4_k_cu_9215b888_117244cuda3std3__45__cpo5beginE,(_ZN40_INTERNAL_71836b5e_4_k_cu_9215b888_117244cuda3std3__442_GLOBAL__N__71836b5e_4_k_cu_9215b888_117246ignoreE - _ZN40_INTERNAL_71836b5e_4_k_cu_9215b888_117244cuda3std3__45__cpo5beginE)
_ZN40_INTERNAL_71836b5e_4_k_cu_9215b888_117244cuda3std3__45__cpo5beginE:
	.zero		1
	.type		_ZN40_INTERNAL_71836b5e_4_k_cu_9215b888_117244cuda3std3__442_GLOBAL__N__71836b5e_4_k_cu_9215b888_117246ignoreE,@object
	.size		_ZN40_INTERNAL_71836b5e_4_k_cu_9215b888_117244cuda3std3__442_GLOBAL__N__71836b5e_4_k_cu_9215b888_117246ignoreE,(_ZN40_INTERNAL_71836b5e_4_k_cu_9215b888_117244cute7productE - _ZN40_INTERNAL_71836b5e_4_k_cu_9215b888_117244cuda3std3__442_GLOBAL__N__71836b5e_4_k_cu_9215b888_117246ignoreE)
_ZN40_INTERNAL_71836b5e_4_k_cu_9215b888_117244cuda3std3__442_GLOBAL__N__71836b5e_4_k_cu_9215b888_117246ignoreE:
	.zero		1
	.type		_ZN40_INTERNAL_71836b5e_4_k_cu_9215b888_117244cute7productE,@object
	.size		_ZN40_INTERNAL_71836b5e_4_k_cu_9215b888_117244cute7productE,(_ZN40_INTERNAL_71836b5e_4_k_cu_9215b888_117244cuda3std3__45__cpo3endE - _ZN40_INTERNAL_71836b5e_4_k_cu_9215b888_117244cute7productE)
_ZN40_INTERNAL_71836b5e_4_k_cu_9215b888_117244cute7productE:
	.zero		1
	.type		_ZN40_INTERNAL_71836b5e_4_k_cu_9215b888_117244cuda3std3__45__cpo3endE,@object
	.size		_ZN40_INTERNAL_71836b5e_4_k_cu_9215b888_117244cuda3std3__45__cpo3endE,(_ZN40_INTERNAL_71836b5e_4_k_cu_9215b888_117244cuda3std3__419piecewise_constructE - _ZN40_INTERNAL_71836b5e_4_k_cu_9215b888_117244cuda3std3__45__cpo3endE)
_ZN40_INTERNAL_71836b5e_4_k_cu_9215b888_117244cuda3std3__45__cpo3endE:
	.zero		1
	.type		_ZN40_INTERNAL_71836b5e_4_k_cu_9215b888_117244cuda3std3__419piecewise_constructE,@object
	.size		_ZN40_INTERNAL_71836b5e_4_k_cu_9215b888_117244cuda3std3__419piecewise_constructE,(_ZN40_INTERNAL_71836b5e_4_k_cu_9215b888_117244cuda3std3__45__cpo4cendE - _ZN40_INTERNAL_71836b5e_4_k_cu_9215b888_117244cuda3std3__419piecewise_constructE)
_ZN40_INTERNAL_71836b5e_4_k_cu_9215b888_117244cuda3std3__419piecewise_constructE:
	.zero		1
	.type		_ZN40_INTERNAL_71836b5e_4_k_cu_9215b888_117244cuda3std3__45__cpo4cendE,@object
	.size		_ZN40_INTERNAL_71836b5e_4_k_cu_9215b888_117244cuda3std3__45__cpo4cendE,(_ZN40_INTERNAL_71836b5e_4_k_cu_9215b888_117244cuda3std6ranges3__45__cpo4swapE - _ZN40_INTERNAL_71836b5e_4_k_cu_9215b888_117244cuda3std3__45__cpo4cendE)
_ZN40_INTERNAL_71836b5e_4_k_cu_9215b888_117244cuda3std3__45__cpo4cendE:
	.zero		1
	.type		_ZN40_INTERNAL_71836b5e_4_k_cu_9215b888_117244cuda3std6ranges3__45__cpo4swapE,@object
	.size		_ZN40_INTERNAL_71836b5e_4_k_cu_9215b888_117244cuda3std6ranges3__45__cpo4swapE,(.L_8 - _ZN40_INTERNAL_71836b5e_4_k_cu_9215b888_117244cuda3std6ranges3__45__cpo4swapE)
_ZN40_INTERNAL_71836b5e_4_k_cu_9215b888_117244cuda3std6ranges3__45__cpo4swapE:
	.zero		1
.L_8:


//--------------------- .nv.constant0._ZN7cutlass13device_kernelINS_4gemm6kernel13GemmUniversalIN4cute5tupleIJiiiiEEENS1_10collective13CollectiveMmaINS1_34MainloopSm90TmaGmmaWarpSpecializedILi4ENS5_IJNS4_1CILi2EEENSA_ILi1EEESC_EEENS1_35KernelTmaWarpSpecializedCooperativeEEENS5_IJNSA_ILi192EEENSA_ILi256EEENSA_ILi128EEEEEEaNS5_IJlSC_lEEEaSK_NS4_8TiledMMAINS4_8MMA_AtomIJNS4_4SM904GMMA27MMA_64x256x32_S32S8S8_SS_TNEEEENS4_6LayoutISD_NS5_IJSC_NSA_ILi0EEESS_EEEEENS5_IJNS4_10UnderscoreESV_SV_EEEEENS4_13SM90_TMA_LOADENS4_14ComposedLayoutINS4_7SwizzleILi3ELi4ELi3EEENS4_18smem_ptr_flag_bitsILi8EEENSR_INS5_IJNSA_ILi8EEESI_EEENS5_IJSI_SC_EEEEEEEvNS4_8identityENS4_23SM90_TMA_LOAD_MULTICASTES18_vS19_EENS_8epilogue10collective6detail29Sm90TmaWarpSpecializedAdapterINS1D_15DefaultEpilogueIaSK_SK_NS1C_6thread17LinearCombinationIaLi1EiiLNS1H_9ScaleType4KindE0ELNS_15FloatRoundStyleE2EaEENS1_15EpilogueDefaultEEEEEvvEEEEvNT_6ParamsE --------------------------
	.section	.nv.constant0._ZN7cutlass13device_kernelINS_4gemm6kernel13GemmUniversalIN4cute5tupleIJiiiiEEENS1_10collective13CollectiveMmaINS1_34MainloopSm90TmaGmmaWarpSpecializedILi4ENS5_IJNS4_1CILi2EEENSA_ILi1EEESC_EEENS1_35KernelTmaWarpSpecializedCooperativeEEENS5_IJNSA_ILi192EEENSA_ILi256EEENSA_ILi128EEEEEEaNS5_IJlSC_lEEEaSK_NS4_8TiledMMAINS4_8MMA_AtomIJNS4_4SM904GMMA27MMA_64x256x32_S32S8S8_SS_TNEEEENS4_6LayoutISD_NS5_IJSC_NSA_ILi0EEESS_EEEEENS5_IJNS4_10UnderscoreESV_SV_EEEEENS4_13SM90_TMA_LOADENS4_14ComposedLayoutINS4_7SwizzleILi3ELi4ELi3EEENS4_18smem_ptr_flag_bitsILi8EEENSR_INS5_IJNSA_ILi8EEESI_EEENS5_IJSI_SC_EEEEEEEvNS4_8identityENS4_23SM90_TMA_LOAD_MULTICASTES18_vS19_EENS_8epilogue10collective6detail29Sm90TmaWarpSpecializedAdapterINS1D_15DefaultEpilogueIaSK_SK_NS1C_6thread17LinearCombinationIaLi1EiiLNS1H_9ScaleType4KindE0ELNS_15FloatRoundStyleE2EaEENS1_15EpilogueDefaultEEEEEvvEEEEvNT_6ParamsE,"a",@progbits
	.sectionflags	@""
	.align	4
.nv.constant0._ZN7cutlass13device_kernelINS_4gemm6kernel13GemmUniversalIN4cute5tupleIJiiiiEEENS1_10collective13CollectiveMmaINS1_34MainloopSm90TmaGmmaWarpSpecializedILi4ENS5_IJNS4_1CILi2EEENSA_ILi1EEESC_EEENS1_35KernelTmaWarpSpecializedCooperativeEEENS5_IJNSA_ILi192EEENSA_ILi256EEENSA_ILi128EEEEEEaNS5_IJlSC_lEEEaSK_NS4_8TiledMMAINS4_8MMA_AtomIJNS4_4SM904GMMA27MMA_64x256x32_S32S8S8_SS_TNEEEENS4_6LayoutISD_NS5_IJSC_NSA_ILi0EEESS_EEEEENS5_IJNS4_10UnderscoreESV_SV_EEEEENS4_13SM90_TMA_LOADENS4_14ComposedLayoutINS4_7SwizzleILi3ELi4ELi3EEENS4_18smem_ptr_flag_bitsILi8EEENSR_INS5_IJNSA_ILi8EEESI_EEENS5_IJSI_SC_EEEEEEEvNS4_8identityENS4_23SM90_TMA_LOAD_MULTICASTES18_vS19_EENS_8epilogue10collective6detail29Sm90TmaWarpSpecializedAdapterINS1D_15DefaultEpilogueIaSK_SK_NS1C_6thread17LinearCombinationIaLi1EiiLNS1H_9ScaleType4KindE0ELNS_15FloatRoundStyleE2EaEENS1_15EpilogueDefaultEEEEEvvEEEEvNT_6ParamsE:
	.zero		1664


//--------------------- SYMBOLS --------------------------

	.type		.nv.reservedSmem.offset0,@object
	.size		.nv.reservedSmem.offset0,0x4
	.type		__assertfail,@function
